// auto-generated by cutlass_sweep.gemm — config: {"arch": "sm_100", "cluster_m": 4, "cluster_n": 2, "dtype": "bf16", "dtype_b": "bf16", "layout": "nt", "stages": 0, "tile_k": 32, "tile_m": 128, "tile_n": 128}
#include "cutlass/cutlass.h"
#include "cutlass/gemm/collective/collective_builder.hpp"
#include "cutlass/gemm/device/gemm_universal_adapter.h"
#include "cutlass/gemm/kernel/gemm_universal.hpp"
#include "cutlass/epilogue/collective/collective_builder.hpp"

using ElemA = cutlass::bfloat16_t;
using ElemB = cutlass::bfloat16_t;
using ElemCD = cutlass::bfloat16_t;
using Acc  = float;
using TileShape    = cute::Shape<cute::_128, cute::_128, cute::_32>;
using ClusterShape = cute::Shape<cute::_4, cute::_2, cute::_1>;

using CollectiveEpilogue = typename cutlass::epilogue::collective::CollectiveBuilder<
    cutlass::arch::Sm100, cutlass::arch::OpClassTensorOp,
    TileShape, ClusterShape,
    cutlass::epilogue::collective::EpilogueTileAuto,
    Acc, Acc,
    ElemCD, cutlass::layout::RowMajor, 128 / cutlass::sizeof_bits<ElemCD>::value,
    ElemCD, cutlass::layout::RowMajor, 128 / cutlass::sizeof_bits<ElemCD>::value,
    cutlass::epilogue::collective::EpilogueScheduleAuto
  >::CollectiveOp;

using CollectiveMainloop = typename cutlass::gemm::collective::CollectiveBuilder<
    cutlass::arch::Sm100, cutlass::arch::OpClassTensorOp,
    ElemA, cutlass::layout::RowMajor, 128 / cutlass::sizeof_bits<ElemA>::value,
    ElemB, cutlass::layout::ColumnMajor, 128 / cutlass::sizeof_bits<ElemB>::value,
    Acc,
    TileShape, ClusterShape,
    cutlass::gemm::collective::StageCountAutoCarveout<static_cast<int>(sizeof(typename CollectiveEpilogue::SharedStorage))>,
    cutlass::gemm::collective::KernelScheduleAuto
  >::CollectiveOp;

using GemmKernel = cutlass::gemm::kernel::GemmUniversal<
    cute::Shape<int,int,int,int>,
    CollectiveMainloop,
    CollectiveEpilogue
>;
using Gemm = cutlass::gemm::device::GemmUniversalAdapter<GemmKernel>;

// Force the device kernel symbol into the cubin without needing a host main.
auto* _anchor = &cutlass::device_kernel<GemmKernel>;


// ===== COMPILED SASS (sm_100a) =====

	.target	sm_100a

	.elftype	@"ET_EXEC"


//--------------------- .note.nv.tkinfo           --------------------------
	.section	.note.nv.tkinfo,"",@"SHT_NOTE"
	.sectionflags	@"SHF_NOTE_NV_TKINFO"
	.tkinfo
        /*0018*/ 	.word	0x00000002
        /*0030*/ 	.string	""
        /*0030*/ 	.string	"ptxas"
        /*0030*/ 	.string	"Cuda compilation tools, release 13.0, V13.0.88"
        /*0030*/ 	.string	"Build cuda_13.0.r13.0/compiler.36424714_0"
        /*0030*/ 	.string	"-arch sm_100a -m 64 "



//--------------------- .note.nv.cuinfo           --------------------------
	.section	.note.nv.cuinfo,"",@"SHT_NOTE"
	.sectionflags	@"SHF_NOTE_NV_CUINFO"
        /*0018*/ 	.short	0x0002
        /*001a*/ 	.short	0x0064
        /*001c*/ 	.short	0x0082
	.zero		2


//--------------------- .nv.info                  --------------------------
	.section	.nv.info,"",@"SHT_CUDA_INFO"
	.align	4


	//----- nvinfo : EIATTR_REGCOUNT
	.align		4
        /*0000*/ 	.byte	0x04, 0x2f
        /*0002*/ 	.short	(.L_19 - .L_18)
	.align		4
.L_18:
        /*0004*/ 	.word	index@(_ZN7cutlass13device_kernelINS_4gemm6kernel13GemmUniversalIN4cute5tupleIJiiiiEEENS1_10collective13CollectiveMmaINS1_35MainloopSm100TmaUmmaWarpSpecializedILi26ELi2ELi4ENS5_IJNS4_1CILi4EEENSA_ILi2EEENSA_ILi1EEEEEEEENS5_IJNSA_ILi128EEESG_NSA_ILi32EEEEEENS_10bfloat16_tENS5_IJlSD_lEEESJ_SK_NS4_8TiledMMAINS4_8MMA_AtomIJNS4_26SM100_MMA_F16BF16_2x1SM_SSISJ_SJ_fLi128ELi128ELNS4_4UMMA5MajorE0ELSP_0ELNSO_7ScaleInE0ELSQ_0EEEEEENS4_6LayoutINS5_IJSD_SD_SD_EEENS5_IJNSA_ILi0EEESV_SV_EEEEENS5_IJNS4_10UnderscoreESY_SY_EEEEENS4_28SM100_TMA_2SM_LOAD_MULTICASTENS4_14ComposedLayoutINS4_7SwizzleILi2ELi4ELi3EEENS4_18smem_ptr_flag_bitsILi16EEENST_INS5_IJNSA_ILi8EEESH_EEENS5_IJSH_SD_EEEEEEEvNS4_8identityES11_S1B_vS1C_EENS_8epilogue10collective18CollectiveEpilogueINS1E_23Sm100TmaWarpSpecializedILi4ELi2ELi16ELb1ELb0EEEJNS5_IJNSA_ILi64EEESG_SH_EEENS5_IJNST_IS1J_SD_EENST_INS5_IJNSA_ILi16EEESC_EEENS5_IJSD_S1J_EEEEEEEESJ_SK_SJ_SK_NS1E_6fusion15FusionCallbacksIS1I_NS1R_17LinearCombinationISJ_fSJ_fLNS_15FloatRoundStyleE2EEES1K_S1Q_JEEENS4_5SM1004TMEM4LOAD26SM100_TMEM_LOAD_32dp32b16xENS4_13SM90_TMA_LOADENS12_INS13_ILi1ELi4ELi3EEES16_NST_INS5_IJS17_S1M_EEENS5_IJS1M_SD_EEEEEEENS4_39AutoVectorizingCopyWithAssumedAlignmentILi128EEENS4_14SM90_TMA_STOREES26_S28_S28_EEEvvEEEEvNT_6ParamsE)
        /*0008*/ 	.word	0x00000045


	//----- nvinfo : EIATTR_FRAME_SIZE
	.align		4
.L_19:
        /*000c*/ 	.byte	0x04, 0x11
        /*000e*/ 	.short	(.L_21 - .L_20)
	.align		4
.L_20:
        /*0010*/ 	.word	index@($__internal_2_$__cuda_sm10x_tcgen05_guardrail_trap_unallocated_columns_being_dealloced)
        /*0014*/ 	.word	0x00000000


	//----- nvinfo : EIATTR_FRAME_SIZE
	.align		4
.L_21:
        /*0018*/ 	.byte	0x04, 0x11
        /*001a*/ 	.short	(.L_23 - .L_22)
	.align		4
.L_22:
        /*001c*/ 	.word	index@($__internal_1_$__cuda_sm10x_tcgen05_guardrail_trap_phase_invalid_during_alloc)
        /*0020*/ 	.word	0x00000000


	//----- nvinfo : EIATTR_FRAME_SIZE
	.align		4
.L_23:
        /*0024*/ 	.byte	0x04, 0x11
        /*0026*/ 	.short	(.L_25 - .L_24)
	.align		4
.L_24:
        /*0028*/ 	.word	index@($__internal_0_$__cuda_sm10x_tcgen05_guardrail_trap_col_being_dealloced_not_returned_by_alloc)
        /*002c*/ 	.word	0x00000000


	//----- nvinfo : EIATTR_FRAME_SIZE
	.align		4
.L_25:
        /*0030*/ 	.byte	0x04, 0x11
        /*0032*/ 	.short	(.L_27 - .L_26)
	.align		4
.L_26:
        /*0034*/ 	.word	index@(_ZN7cutlass13device_kernelINS_4gemm6kernel13GemmUniversalIN4cute5tupleIJiiiiEEENS1_10collective13CollectiveMmaINS1_35MainloopSm100TmaUmmaWarpSpecializedILi26ELi2ELi4ENS5_IJNS4_1CILi4EEENSA_ILi2EEENSA_ILi1EEEEEEEENS5_IJNSA_ILi128EEESG_NSA_ILi32EEEEEENS_10bfloat16_tENS5_IJlSD_lEEESJ_SK_NS4_8TiledMMAINS4_8MMA_AtomIJNS4_26SM100_MMA_F16BF16_2x1SM_SSISJ_SJ_fLi128ELi128ELNS4_4UMMA5MajorE0ELSP_0ELNSO_7ScaleInE0ELSQ_0EEEEEENS4_6LayoutINS5_IJSD_SD_SD_EEENS5_IJNSA_ILi0EEESV_SV_EEEEENS5_IJNS4_10UnderscoreESY_SY_EEEEENS4_28SM100_TMA_2SM_LOAD_MULTICASTENS4_14ComposedLayoutINS4_7SwizzleILi2ELi4ELi3EEENS4_18smem_ptr_flag_bitsILi16EEENST_INS5_IJNSA_ILi8EEESH_EEENS5_IJSH_SD_EEEEEEEvNS4_8identityES11_S1B_vS1C_EENS_8epilogue10collective18CollectiveEpilogueINS1E_23Sm100TmaWarpSpecializedILi4ELi2ELi16ELb1ELb0EEEJNS5_IJNSA_ILi64EEESG_SH_EEENS5_IJNST_IS1J_SD_EENST_INS5_IJNSA_ILi16EEESC_EEENS5_IJSD_S1J_EEEEEEEESJ_SK_SJ_SK_NS1E_6fusion15FusionCallbacksIS1I_NS1R_17LinearCombinationISJ_fSJ_fLNS_15FloatRoundStyleE2EEES1K_S1Q_JEEENS4_5SM1004TMEM4LOAD26SM100_TMEM_LOAD_32dp32b16xENS4_13SM90_TMA_LOADENS12_INS13_ILi1ELi4ELi3EEES16_NST_INS5_IJS17_S1M_EEENS5_IJS1M_SD_EEEEEEENS4_39AutoVectorizingCopyWithAssumedAlignmentILi128EEENS4_14SM90_TMA_STOREES26_S28_S28_EEEvvEEEEvNT_6ParamsE)
        /*0038*/ 	.word	0x00000000


	//----- nvinfo : EIATTR_MIN_STACK_SIZE
	.align		4
.L_27:
        /*003c*/ 	.byte	0x04, 0x12
        /*003e*/ 	.short	(.L_29 - .L_28)
	.align		4
.L_28:
        /*0040*/ 	.word	index@(_ZN7cutlass13device_kernelINS_4gemm6kernel13GemmUniversalIN4cute5tupleIJiiiiEEENS1_10collective13CollectiveMmaINS1_35MainloopSm100TmaUmmaWarpSpecializedILi26ELi2ELi4ENS5_IJNS4_1CILi4EEENSA_ILi2EEENSA_ILi1EEEEEEEENS5_IJNSA_ILi128EEESG_NSA_ILi32EEEEEENS_10bfloat16_tENS5_IJlSD_lEEESJ_SK_NS4_8TiledMMAINS4_8MMA_AtomIJNS4_26SM100_MMA_F16BF16_2x1SM_SSISJ_SJ_fLi128ELi128ELNS4_4UMMA5MajorE0ELSP_0ELNSO_7ScaleInE0ELSQ_0EEEEEENS4_6LayoutINS5_IJSD_SD_SD_EEENS5_IJNSA_ILi0EEESV_SV_EEEEENS5_IJNS4_10UnderscoreESY_SY_EEEEENS4_28SM100_TMA_2SM_LOAD_MULTICASTENS4_14ComposedLayoutINS4_7SwizzleILi2ELi4ELi3EEENS4_18smem_ptr_flag_bitsILi16EEENST_INS5_IJNSA_ILi8EEESH_EEENS5_IJSH_SD_EEEEEEEvNS4_8identityES11_S1B_vS1C_EENS_8epilogue10collective18CollectiveEpilogueINS1E_23Sm100TmaWarpSpecializedILi4ELi2ELi16ELb1ELb0EEEJNS5_IJNSA_ILi64EEESG_SH_EEENS5_IJNST_IS1J_SD_EENST_INS5_IJNSA_ILi16EEESC_EEENS5_IJSD_S1J_EEEEEEEESJ_SK_SJ_SK_NS1E_6fusion15FusionCallbacksIS1I_NS1R_17LinearCombinationISJ_fSJ_fLNS_15FloatRoundStyleE2EEES1K_S1Q_JEEENS4_5SM1004TMEM4LOAD26SM100_TMEM_LOAD_32dp32b16xENS4_13SM90_TMA_LOADENS12_INS13_ILi1ELi4ELi3EEES16_NST_INS5_IJS17_S1M_EEENS5_IJS1M_SD_EEEEEEENS4_39AutoVectorizingCopyWithAssumedAlignmentILi128EEENS4_14SM90_TMA_STOREES26_S28_S28_EEEvvEEEEvNT_6ParamsE)
        /*0044*/ 	.word	0x00000000
.L_29:


//--------------------- .nv.compat                --------------------------
	.section	.nv.compat,"",@"SHT_CUDA_COMPAT_INFO"
	.align	4
        /*0000*/ 	.byte	0x02, 0x09, 0x01, 0x00, 0x02, 0x02, 0x02, 0x00, 0x02, 0x05, 0x05, 0x00, 0x03, 0x07, 0x01, 0x01
        /*0010*/ 	.byte	0x02, 0x03, 0x01, 0x00, 0x02, 0x06, 0x01, 0x00, 0x04, 0x0b, 0x08, 0x00, 0x09, 0x00, 0x00, 0x00
        /*0020*/ 	.byte	0x00, 0x00, 0x00, 0x00


//--------------------- .nv.info._ZN7cutlass13device_kernelINS_4gemm6kernel13GemmUniversalIN4cute5tupleIJiiiiEEENS1_10collective13CollectiveMmaINS1_35MainloopSm100TmaUmmaWarpSpecializedILi26ELi2ELi4ENS5_IJNS4_1CILi4EEENSA_ILi2EEENSA_ILi1EEEEEEEENS5_IJNSA_ILi128EEESG_NSA_ILi32EEEEEENS_10bfloat16_tENS5_IJlSD_lEEESJ_SK_NS4_8TiledMMAINS4_8MMA_AtomIJNS4_26SM100_MMA_F16BF16_2x1SM_SSISJ_SJ_fLi128ELi128ELNS4_4UMMA5MajorE0ELSP_0ELNSO_7ScaleInE0ELSQ_0EEEEEENS4_6LayoutINS5_IJSD_SD_SD_EEENS5_IJNSA_ILi0EEESV_SV_EEEEENS5_IJNS4_10UnderscoreESY_SY_EEEEENS4_28SM100_TMA_2SM_LOAD_MULTICASTENS4_14ComposedLayoutINS4_7SwizzleILi2ELi4ELi3EEENS4_18smem_ptr_flag_bitsILi16EEENST_INS5_IJNSA_ILi8EEESH_EEENS5_IJSH_SD_EEEEEEEvNS4_8identityES11_S1B_vS1C_EENS_8epilogue10collective18CollectiveEpilogueINS1E_23Sm100TmaWarpSpecializedILi4ELi2ELi16ELb1ELb0EEEJNS5_IJNSA_ILi64EEESG_SH_EEENS5_IJNST_IS1J_SD_EENST_INS5_IJNSA_ILi16EEESC_EEENS5_IJSD_S1J_EEEEEEEESJ_SK_SJ_SK_NS1E_6fusion15FusionCallbacksIS1I_NS1R_17LinearCombinationISJ_fSJ_fLNS_15FloatRoundStyleE2EEES1K_S1Q_JEEENS4_5SM1004TMEM4LOAD26SM100_TMEM_LOAD_32dp32b16xENS4_13SM90_TMA_LOADENS12_INS13_ILi1ELi4ELi3EEES16_NST_INS5_IJS17_S1M_EEENS5_IJS1M_SD_EEEEEEENS4_39AutoVectorizingCopyWithAssumedAlignmentILi128EEENS4_14SM90_TMA_STOREES26_S28_S28_EEEvvEEEEvNT_6ParamsE --------------------------
	.section	.nv.info._ZN7cutlass13device_kernelINS_4gemm6kernel13GemmUniversalIN4cute5tupleIJiiiiEEENS1_10collective13CollectiveMmaINS1_35MainloopSm100TmaUmmaWarpSpecializedILi26ELi2ELi4ENS5_IJNS4_1CILi4EEENSA_ILi2EEENSA_ILi1EEEEEEEENS5_IJNSA_ILi128EEESG_NSA_ILi32EEEEEENS_10bfloat16_tENS5_IJlSD_lEEESJ_SK_NS4_8TiledMMAINS4_8MMA_AtomIJNS4_26SM100_MMA_F16BF16_2x1SM_SSISJ_SJ_fLi128ELi128ELNS4_4UMMA5MajorE0ELSP_0ELNSO_7ScaleInE0ELSQ_0EEEEEENS4_6LayoutINS5_IJSD_SD_SD_EEENS5_IJNSA_ILi0EEESV_SV_EEEEENS5_IJNS4_10UnderscoreESY_SY_EEEEENS4_28SM100_TMA_2SM_LOAD_MULTICASTENS4_14ComposedLayoutINS4_7SwizzleILi2ELi4ELi3EEENS4_18smem_ptr_flag_bitsILi16EEENST_INS5_IJNSA_ILi8EEESH_EEENS5_IJSH_SD_EEEEEEEvNS4_8identityES11_S1B_vS1C_EENS_8epilogue10collective18CollectiveEpilogueINS1E_23Sm100TmaWarpSpecializedILi4ELi2ELi16ELb1ELb0EEEJNS5_IJNSA_ILi64EEESG_SH_EEENS5_IJNST_IS1J_SD_EENST_INS5_IJNSA_ILi16EEESC_EEENS5_IJSD_S1J_EEEEEEEESJ_SK_SJ_SK_NS1E_6fusion15FusionCallbacksIS1I_NS1R_17LinearCombinationISJ_fSJ_fLNS_15FloatRoundStyleE2EEES1K_S1Q_JEEENS4_5SM1004TMEM4LOAD26SM100_TMEM_LOAD_32dp32b16xENS4_13SM90_TMA_LOADENS12_INS13_ILi1ELi4ELi3EEES16_NST_INS5_IJS17_S1M_EEENS5_IJS1M_SD_EEEEEEENS4_39AutoVectorizingCopyWithAssumedAlignmentILi128EEENS4_14SM90_TMA_STOREES26_S28_S28_EEEvvEEEEvNT_6ParamsE,"",@"SHT_CUDA_INFO"
	.sectionflags	@""
	.align	4


	//----- nvinfo : EIATTR_CUDA_API_VERSION
	.align		4
        /*0000*/ 	.byte	0x04, 0x37
        /*0002*/ 	.short	(.L_31 - .L_30)
.L_30:
        /*0004*/ 	.word	0x00000082


	//----- nvinfo : EIATTR_KPARAM_INFO
	.align		4
.L_31:
        /*0008*/ 	.byte	0x04, 0x17
        /*000a*/ 	.short	(.L_33 - .L_32)
.L_32:
        /*000c*/ 	.word	0x00000000
        /*0010*/ 	.short	0x0000
        /*0012*/ 	.short	0x0000
        /*0014*/ 	.byte	0x00, 0xf0, 0x01, 0x20


	//----- nvinfo : EIATTR_AT_ENTRY_FRAGMENTS
	.align		4
.L_33:
        /*0018*/ 	.byte	0x04, 0x4f
        /*001a*/ 	.short	(.L_35 - .L_34)


	//   ....[0]....
.L_34:
        /*001c*/ 	.word	0x00000007


	//----- nvinfo : EIATTR_RESERVED_SMEM_USED
	.align		4
.L_35:
        /*0020*/ 	.byte	0x01, 0x41
	.zero		2


	//----- nvinfo : EIATTR_SPARSE_MMA_MASK
	.align		4
        /*0024*/ 	.byte	0x03, 0x50
        /*0026*/ 	.short	0x0000


	//----- nvinfo : EIATTR_TCGEN05_2CTA_USED
	.align		4
        /*0028*/ 	.byte	0x01, 0x52
	.zero		2


	//----- nvinfo : EIATTR_MAXREG_COUNT
	.align		4
        /*002c*/ 	.byte	0x03, 0x1b
        /*002e*/ 	.short	0x00ff


	//----- nvinfo : EIATTR_NUM_BARRIERS
	.align		4
        /*0030*/ 	.byte	0x02, 0x4c
        /*0032*/ 	.byte	0x07
	.zero		1


	//----- nvinfo : EIATTR_EXTERNS
	.align		4
        /*0034*/ 	.byte	0x04, 0x0f
        /*0036*/ 	.short	(.L_37 - .L_36)


	//   ....[0]....
	.align		4
.L_36:
        /*0038*/ 	.word	index@(__assertfail)


	//----- nvinfo : EIATTR_MERCURY_ISA_VERSION
	.align		4
.L_37:
        /*003c*/ 	.byte	0x03, 0x5f
        /*003e*/ 	.short	0x0101


	//----- nvinfo : EIATTR_INT_WARP_WIDE_INSTR_OFFSETS
	.align		4
        /*0040*/ 	.byte	0x04, 0x31
        /*0042*/ 	.short	(.L_39 - .L_38)


	//   ....[0]....
.L_38:
        /*0044*/ 	.word	0x00001050


	//   ....[1]....
        /*0048*/ 	.word	0x000010f0


	//   ....[2]....
        /*004c*/ 	.word	0x00005320


	//   ....[3]....
        /*0050*/ 	.word	0x00005350


	//   ....[4]....
        /*0054*/ 	.word	0x00005370


	//   ....[5]....
        /*0058*/ 	.word	0x00005eb0


	//   ....[6]....
        /*005c*/ 	.word	0x00005f50


	//   ....[7]....
        /*0060*/ 	.word	0x00006010


	//   ....[8]....
        /*0064*/ 	.word	0x00006080


	//   ....[9]....
        /*0068*/ 	.word	0x00006140


	//   ....[10]....
        /*006c*/ 	.word	0x000061e0


	//   ....[11]....
        /*0070*/ 	.word	0x00006250


	//   ....[12]....
        /*0074*/ 	.word	0x00006310


	//   ....[13]....
        /*0078*/ 	.word	0x000063b0


	//   ....[14]....
        /*007c*/ 	.word	0x00006450


	//   ....[15]....
        /*0080*/ 	.word	0x00006540


	//   ....[16]....
        /*0084*/ 	.word	0x00006610


	//----- nvinfo : EIATTR_COOP_GROUP_MASK_REGIDS
	.align		4
.L_39:
        /*0088*/ 	.byte	0x04, 0x29
        /*008a*/ 	.short	(.L_41 - .L_40)


	//   ....[0]....
.L_40:
        /*008c*/ 	.word	0xffffffff


	//   ....[1]....
        /*0090*/ 	.word	0xffffffff


	//   ....[2]....
        /*0094*/ 	.word	0xffffffff


	//   ....[3]....
        /*0098*/ 	.word	0xffffffff


	//   ....[4]....
        /*009c*/ 	.word	0xffffffff


	//   ....[5]....
        /*00a0*/ 	.word	0xffffffff


	//   ....[6]....
        /*00a4*/ 	.word	0xffffffff


	//   ....[7]....
        /*00a8*/ 	.word	0xffffffff


	//   ....[8]....
        /*00ac*/ 	.word	0xffffffff


	//   ....[9]....
        /*00b0*/ 	.word	0xffffffff


	//   ....[10]....
        /*00b4*/ 	.word	0xffffffff


	//   ....[11]....
        /*00b8*/ 	.word	0xffffffff


	//   ....[12]....
        /*00bc*/ 	.word	0xffffffff


	//   ....[13]....
        /*00c0*/ 	.word	0xffffffff


	//----- nvinfo : EIATTR_COOP_GROUP_INSTR_OFFSETS
	.align		4
.L_41:
        /*00c4*/ 	.byte	0x04, 0x28
        /*00c6*/ 	.short	(.L_43 - .L_42)


	//   ....[0]....
.L_42:
        /*00c8*/ 	.word	0x000000b0


	//   ....[1]....
        /*00cc*/ 	.word	0x00000510


	//   ....[2]....
        /*00d0*/ 	.word	0x000009c0


	//   ....[3]....
        /*00d4*/ 	.word	0x00000b50


	//   ....[4]....
        /*00d8*/ 	.word	0x00000c40


	//   ....[5]....
        /*00dc*/ 	.word	0x00000da0


	//   ....[6]....
        /*00e0*/ 	.word	0x00000f30


	//   ....[7]....
        /*00e4*/ 	.word	0x00001170


	//   ....[8]....
        /*00e8*/ 	.word	0x000026d0


	//   ....[9]....
        /*00ec*/ 	.word	0x000041e0


	//   ....[10]....
        /*00f0*/ 	.word	0x000046b0


	//   ....[11]....
        /*00f4*/ 	.word	0x000046e0


	//   ....[12]....
        /*00f8*/ 	.word	0x00005220


	//   ....[13]....
        /*00fc*/ 	.word	0x00005430


	//----- nvinfo : EIATTR_VRC_CTA_INIT_COUNT
	.align		4
.L_43:
        /*0100*/ 	.byte	0x02, 0x4a
        /*0102*/ 	.byte	0x80
	.zero		1


	//----- nvinfo : EIATTR_SYSCALL_OFFSETS
	.align		4
        /*0104*/ 	.byte	0x04, 0x46
        /*0106*/ 	.short	(.L_45 - .L_44)


	//   ....[0]....
.L_44:
        /*0108*/ 	.word	0x00007190


	//   ....[1]....
        /*010c*/ 	.word	0x00007280


	//   ....[2]....
        /*0110*/ 	.word	0x000079b0


	//   ....[3]....
        /*0114*/ 	.word	0x000082e0


	//   ....[4]....
        /*0118*/ 	.word	0x00008bb0


	//   ....[5]....
        /*011c*/ 	.word	0x00009480


	//----- nvinfo : EIATTR_MBARRIER_INSTR_OFFSETS
	.align		4
.L_45:
        /*0120*/ 	.byte	0x04, 0x39
        /*0122*/ 	.short	(.L_47 - .L_46)


	//   ....[0]....
.L_46:
        /*0124*/ 	.word	0x00000660
        /*0128*/ 	.word	0x000000ff
        /*012c*/ 	.word	0x00000000
        /*0130*/ 	.short	0x0100
        /*0132*/ 	.byte	0x04
	.zero		1


	//   ....[1]....
        /*0134*/ 	.word	0x00000670
        /*0138*/ 	.word	0x000000ff
        /*013c*/ 	.word	0x000000d0
        /*0140*/ 	.short	0x0100
        /*0142*/ 	.byte	0x04
	.zero		1


	//   ....[2]....
        /*0144*/ 	.word	0x00000680
        /*0148*/ 	.word	0x000000ff
        /*014c*/ 	.word	0x00000008
        /*0150*/ 	.short	0x0100
        /*0152*/ 	.byte	0x04
	.zero		1


	//   ....[3]....
        /*0154*/ 	.word	0x00000690
        /*0158*/ 	.word	0x000000ff
        /*015c*/ 	.word	0x000000d8
        /*0160*/ 	.short	0x0100
        /*0162*/ 	.byte	0x04
	.zero		1


	//   ....[4]....
        /*0164*/ 	.word	0x000006a0
        /*0168*/ 	.word	0x000000ff
        /*016c*/ 	.word	0x00000010
        /*0170*/ 	.short	0x0100
        /*0172*/ 	.byte	0x04
	.zero		1


	//   ....[5]....
        /*0174*/ 	.word	0x000006b0
        /*0178*/ 	.word	0x000000ff
        /*017c*/ 	.word	0x000000e0
        /*0180*/ 	.short	0x0100
        /*0182*/ 	.byte	0x04
	.zero		1


	//   ....[6]....
        /*0184*/ 	.word	0x000006c0
        /*0188*/ 	.word	0x000000ff
        /*018c*/ 	.word	0x00000018
        /*0190*/ 	.short	0x0100
        /*0192*/ 	.byte	0x04
	.zero		1


	//   ....[7]....
        /*0194*/ 	.word	0x000006d0
        /*0198*/ 	.word	0x000000ff
        /*019c*/ 	.word	0x000000e8
        /*01a0*/ 	.short	0x0100
        /*01a2*/ 	.byte	0x04
	.zero		1


	//   ....[8]....
        /*01a4*/ 	.word	0x000006e0
        /*01a8*/ 	.word	0x000000ff
        /*01ac*/ 	.word	0x00000020
        /*01b0*/ 	.short	0x0100
        /*01b2*/ 	.byte	0x04
	.zero		1


	//   ....[9]....
        /*01b4*/ 	.word	0x000006f0
        /*01b8*/ 	.word	0x000000ff
        /*01bc*/ 	.word	0x000000f0
        /*01c0*/ 	.short	0x0100
        /*01c2*/ 	.byte	0x04
	.zero		1


	//   ....[10]....
        /*01c4*/ 	.word	0x00000700
        /*01c8*/ 	.word	0x000000ff
        /*01cc*/ 	.word	0x00000028
        /*01d0*/ 	.short	0x0100
        /*01d2*/ 	.byte	0x04
	.zero		1


	//   ....[11]....
        /*01d4*/ 	.word	0x00000710
        /*01d8*/ 	.word	0x000000ff
        /*01dc*/ 	.word	0x000000f8
        /*01e0*/ 	.short	0x0100
        /*01e2*/ 	.byte	0x04
	.zero		1


	//   ....[12]....
        /*01e4*/ 	.word	0x00000720
        /*01e8*/ 	.word	0x000000ff
        /*01ec*/ 	.word	0x00000030
        /*01f0*/ 	.short	0x0100
        /*01f2*/ 	.byte	0x04
	.zero		1


	//   ....[13]....
        /*01f4*/ 	.word	0x00000730
        /*01f8*/ 	.word	0x000000ff
        /*01fc*/ 	.word	0x00000100
        /*0200*/ 	.short	0x0100
        /*0202*/ 	.byte	0x04
	.zero		1


	//   ....[14]....
        /*0204*/ 	.word	0x00000740
        /*0208*/ 	.word	0x000000ff
        /*020c*/ 	.word	0x00000038
        /*0210*/ 	.short	0x0100
        /*0212*/ 	.byte	0x04
	.zero		1


	//   ....[15]....
        /*0214*/ 	.word	0x00000750
        /*0218*/ 	.word	0x000000ff
        /*021c*/ 	.word	0x00000108
        /*0220*/ 	.short	0x0100
        /*0222*/ 	.byte	0x04
	.zero		1


	//   ....[16]....
        /*0224*/ 	.word	0x00000760
        /*0228*/ 	.word	0x000000ff
        /*022c*/ 	.word	0x00000040
        /*0230*/ 	.short	0x0100
        /*0232*/ 	.byte	0x04
	.zero		1


	//   ....[17]....
        /*0234*/ 	.word	0x00000770
        /*0238*/ 	.word	0x000000ff
        /*023c*/ 	.word	0x00000110
        /*0240*/ 	.short	0x0100
        /*0242*/ 	.byte	0x04
	.zero		1


	//   ....[18]....
        /*0244*/ 	.word	0x00000780
        /*0248*/ 	.word	0x000000ff
        /*024c*/ 	.word	0x00000048
        /*0250*/ 	.short	0x0100
        /*0252*/ 	.byte	0x04
	.zero		1


	//   ....[19]....
        /*0254*/ 	.word	0x00000790
        /*0258*/ 	.word	0x000000ff
        /*025c*/ 	.word	0x00000118
        /*0260*/ 	.short	0x0100
        /*0262*/ 	.byte	0x04
	.zero		1


	//   ....[20]....
        /*0264*/ 	.word	0x000007a0
        /*0268*/ 	.word	0x000000ff
        /*026c*/ 	.word	0x00000050
        /*0270*/ 	.short	0x0100
        /*0272*/ 	.byte	0x04
	.zero		1


	//   ....[21]....
        /*0274*/ 	.word	0x000007b0
        /*0278*/ 	.word	0x000000ff
        /*027c*/ 	.word	0x00000120
        /*0280*/ 	.short	0x0100
        /*0282*/ 	.byte	0x04
	.zero		1


	//   ....[22]....
        /*0284*/ 	.word	0x000007c0
        /*0288*/ 	.word	0x000000ff
        /*028c*/ 	.word	0x00000058
        /*0290*/ 	.short	0x0100
        /*0292*/ 	.byte	0x04
	.zero		1


	//   ....[23]....
        /*0294*/ 	.word	0x000007d0
        /*0298*/ 	.word	0x000000ff
        /*029c*/ 	.word	0x00000128
        /*02a0*/ 	.short	0x0100
        /*02a2*/ 	.byte	0x04
	.zero		1


	//   ....[24]....
        /*02a4*/ 	.word	0x000007e0
        /*02a8*/ 	.word	0x000000ff
        /*02ac*/ 	.word	0x00000060
        /*02b0*/ 	.short	0x0100
        /*02b2*/ 	.byte	0x04
	.zero		1


	//   ....[25]....
        /*02b4*/ 	.word	0x000007f0
        /*02b8*/ 	.word	0x000000ff
        /*02bc*/ 	.word	0x00000130
        /*02c0*/ 	.short	0x0100
        /*02c2*/ 	.byte	0x04
	.zero		1


	//   ....[26]....
        /*02c4*/ 	.word	0x00000800
        /*02c8*/ 	.word	0x000000ff
        /*02cc*/ 	.word	0x00000068
        /*02d0*/ 	.short	0x0100
        /*02d2*/ 	.byte	0x04
	.zero		1


	//   ....[27]....
        /*02d4*/ 	.word	0x00000810
        /*02d8*/ 	.word	0x000000ff
        /*02dc*/ 	.word	0x00000138
        /*02e0*/ 	.short	0x0100
        /*02e2*/ 	.byte	0x04
	.zero		1


	//   ....[28]....
        /*02e4*/ 	.word	0x00000820
        /*02e8*/ 	.word	0x000000ff
        /*02ec*/ 	.word	0x00000070
        /*02f0*/ 	.short	0x0100
        /*02f2*/ 	.byte	0x04
	.zero		1


	//   ....[29]....
        /*02f4*/ 	.word	0x00000830
        /*02f8*/ 	.word	0x000000ff
        /*02fc*/ 	.word	0x00000140
        /*0300*/ 	.short	0x0100
        /*0302*/ 	.byte	0x04
	.zero		1


	//   ....[30]....
        /*0304*/ 	.word	0x00000840
        /*0308*/ 	.word	0x000000ff
        /*030c*/ 	.word	0x00000078
        /*0310*/ 	.short	0x0100
        /*0312*/ 	.byte	0x04
	.zero		1


	//   ....[31]....
        /*0314*/ 	.word	0x00000850
        /*0318*/ 	.word	0x000000ff
        /*031c*/ 	.word	0x00000148
        /*0320*/ 	.short	0x0100
        /*0322*/ 	.byte	0x04
	.zero		1


	//   ....[32]....
        /*0324*/ 	.word	0x00000860
        /*0328*/ 	.word	0x000000ff
        /*032c*/ 	.word	0x00000080
        /*0330*/ 	.short	0x0100
        /*0332*/ 	.byte	0x04
	.zero		1


	//   ....[33]....
        /*0334*/ 	.word	0x00000870
        /*0338*/ 	.word	0x000000ff
        /*033c*/ 	.word	0x00000150
        /*0340*/ 	.short	0x0100
        /*0342*/ 	.byte	0x04
	.zero		1


	//   ....[34]....
        /*0344*/ 	.word	0x00000880
        /*0348*/ 	.word	0x000000ff
        /*034c*/ 	.word	0x00000088
        /*0350*/ 	.short	0x0100
        /*0352*/ 	.byte	0x04
	.zero		1


	//   ....[35]....
        /*0354*/ 	.word	0x00000890
        /*0358*/ 	.word	0x000000ff
        /*035c*/ 	.word	0x00000158
        /*0360*/ 	.short	0x0100
        /*0362*/ 	.byte	0x04
	.zero		1


	//   ....[36]....
        /*0364*/ 	.word	0x000008a0
        /*0368*/ 	.word	0x000000ff
        /*036c*/ 	.word	0x00000090
        /*0370*/ 	.short	0x0100
        /*0372*/ 	.byte	0x04
	.zero		1


	//   ....[37]....
        /*0374*/ 	.word	0x000008b0
        /*0378*/ 	.word	0x000000ff
        /*037c*/ 	.word	0x00000160
        /*0380*/ 	.short	0x0100
        /*0382*/ 	.byte	0x04
	.zero		1


	//   ....[38]....
        /*0384*/ 	.word	0x000008c0
        /*0388*/ 	.word	0x000000ff
        /*038c*/ 	.word	0x00000098
        /*0390*/ 	.short	0x0100
        /*0392*/ 	.byte	0x04
	.zero		1


	//   ....[39]....
        /*0394*/ 	.word	0x000008d0
        /*0398*/ 	.word	0x000000ff
        /*039c*/ 	.word	0x00000168
        /*03a0*/ 	.short	0x0100
        /*03a2*/ 	.byte	0x04
	.zero		1


	//   ....[40]....
        /*03a4*/ 	.word	0x000008e0
        /*03a8*/ 	.word	0x000000ff
        /*03ac*/ 	.word	0x000000a0
        /*03b0*/ 	.short	0x0100
        /*03b2*/ 	.byte	0x04
	.zero		1


	//   ....[41]....
        /*03b4*/ 	.word	0x000008f0
        /*03b8*/ 	.word	0x000000ff
        /*03bc*/ 	.word	0x00000170
        /*03c0*/ 	.short	0x0100
        /*03c2*/ 	.byte	0x04
	.zero		1


	//   ....[42]....
        /*03c4*/ 	.word	0x00000900
        /*03c8*/ 	.word	0x000000ff
        /*03cc*/ 	.word	0x000000a8
        /*03d0*/ 	.short	0x0100
        /*03d2*/ 	.byte	0x04
	.zero		1


	//   ....[43]....
        /*03d4*/ 	.word	0x00000910
        /*03d8*/ 	.word	0x000000ff
        /*03dc*/ 	.word	0x00000178
        /*03e0*/ 	.short	0x0100
        /*03e2*/ 	.byte	0x04
	.zero		1


	//   ....[44]....
        /*03e4*/ 	.word	0x00000920
        /*03e8*/ 	.word	0x000000ff
        /*03ec*/ 	.word	0x000000b0
        /*03f0*/ 	.short	0x0100
        /*03f2*/ 	.byte	0x04
	.zero		1


	//   ....[45]....
        /*03f4*/ 	.word	0x00000930
        /*03f8*/ 	.word	0x000000ff
        /*03fc*/ 	.word	0x00000180
        /*0400*/ 	.short	0x0100
        /*0402*/ 	.byte	0x04
	.zero		1


	//   ....[46]....
        /*0404*/ 	.word	0x00000940
        /*0408*/ 	.word	0x000000ff
        /*040c*/ 	.word	0x000000b8
        /*0410*/ 	.short	0x0100
        /*0412*/ 	.byte	0x04
	.zero		1


	//   ....[47]....
        /*0414*/ 	.word	0x00000950
        /*0418*/ 	.word	0x000000ff
        /*041c*/ 	.word	0x00000188
        /*0420*/ 	.short	0x0100
        /*0422*/ 	.byte	0x04
	.zero		1


	//   ....[48]....
        /*0424*/ 	.word	0x00000960
        /*0428*/ 	.word	0x000000ff
        /*042c*/ 	.word	0x000000c0
        /*0430*/ 	.short	0x0100
        /*0432*/ 	.byte	0x04
	.zero		1


	//   ....[49]....
        /*0434*/ 	.word	0x00000970
        /*0438*/ 	.word	0x000000ff
        /*043c*/ 	.word	0x00000190
        /*0440*/ 	.short	0x0100
        /*0442*/ 	.byte	0x04
	.zero		1


	//   ....[50]....
        /*0444*/ 	.word	0x00000980
        /*0448*/ 	.word	0x000000ff
        /*044c*/ 	.word	0x000000c8
        /*0450*/ 	.short	0x0100
        /*0452*/ 	.byte	0x04
	.zero		1


	//   ....[51]....
        /*0454*/ 	.word	0x00000990
        /*0458*/ 	.word	0x000000ff
        /*045c*/ 	.word	0x00000198
        /*0460*/ 	.short	0x0100
        /*0462*/ 	.byte	0x04
	.zero		1


	//   ....[52]....
        /*0464*/ 	.word	0x00000ac0
        /*0468*/ 	.word	0x000000ff
        /*046c*/ 	.word	0x000001a0
        /*0470*/ 	.short	0x0100
        /*0472*/ 	.byte	0x04
	.zero		1


	//   ....[53]....
        /*0474*/ 	.word	0x00000ad0
        /*0478*/ 	.word	0x000000ff
        /*047c*/ 	.word	0x000001c0
        /*0480*/ 	.short	0x0100
        /*0482*/ 	.byte	0x04
	.zero		1


	//   ....[54]....
        /*0484*/ 	.word	0x00000ae0
        /*0488*/ 	.word	0x000000ff
        /*048c*/ 	.word	0x000001a8
        /*0490*/ 	.short	0x0100
        /*0492*/ 	.byte	0x04
	.zero		1


	//   ....[55]....
        /*0494*/ 	.word	0x00000af0
        /*0498*/ 	.word	0x000000ff
        /*049c*/ 	.word	0x000001c8
        /*04a0*/ 	.short	0x0100
        /*04a2*/ 	.byte	0x04
	.zero		1


	//   ....[56]....
        /*04a4*/ 	.word	0x00000b00
        /*04a8*/ 	.word	0x000000ff
        /*04ac*/ 	.word	0x000001b0
        /*04b0*/ 	.short	0x0100
        /*04b2*/ 	.byte	0x04
	.zero		1


	//   ....[57]....
        /*04b4*/ 	.word	0x00000b10
        /*04b8*/ 	.word	0x000000ff
        /*04bc*/ 	.word	0x000001d0
        /*04c0*/ 	.short	0x0100
        /*04c2*/ 	.byte	0x04
	.zero		1


	//   ....[58]....
        /*04c4*/ 	.word	0x00000b20
        /*04c8*/ 	.word	0x000000ff
        /*04cc*/ 	.word	0x000001b8
        /*04d0*/ 	.short	0x0100
        /*04d2*/ 	.byte	0x04
	.zero		1


	//   ....[59]....
        /*04d4*/ 	.word	0x00000b30
        /*04d8*/ 	.word	0x000000ff
        /*04dc*/ 	.word	0x000001d8
        /*04e0*/ 	.short	0x0100
        /*04e2*/ 	.byte	0x04
	.zero		1


	//   ....[60]....
        /*04e4*/ 	.word	0x00000c10
        /*04e8*/ 	.word	0x000000ff
        /*04ec*/ 	.word	0x000001e0
        /*04f0*/ 	.short	0x0100
        /*04f2*/ 	.byte	0x06
	.zero		1


	//   ....[61]....
        /*04f4*/ 	.word	0x00000c20
        /*04f8*/ 	.word	0x000000ff
        /*04fc*/ 	.word	0x000001e8
        /*0500*/ 	.short	0x0100
        /*0502*/ 	.byte	0x06
	.zero		1


	//   ....[62]....
        /*0504*/ 	.word	0x00000d50
        /*0508*/ 	.word	0x000000ff
        /*050c*/ 	.word	0x000001f0
        /*0510*/ 	.short	0x0100
        /*0512*/ 	.byte	0x06
	.zero		1


	//   ....[63]....
        /*0514*/ 	.word	0x00000d60
        /*0518*/ 	.word	0x000000ff
        /*051c*/ 	.word	0x00000200
        /*0520*/ 	.short	0x0100
        /*0522*/ 	.byte	0x06
	.zero		1


	//   ....[64]....
        /*0524*/ 	.word	0x00000d70
        /*0528*/ 	.word	0x000000ff
        /*052c*/ 	.word	0x000001f8
        /*0530*/ 	.short	0x0100
        /*0532*/ 	.byte	0x06
	.zero		1


	//   ....[65]....
        /*0534*/ 	.word	0x00000d80
        /*0538*/ 	.word	0x000000ff
        /*053c*/ 	.word	0x00000208
        /*0540*/ 	.short	0x0100
        /*0542*/ 	.byte	0x06
	.zero		1


	//   ....[66]....
        /*0544*/ 	.word	0x00000ea0
        /*0548*/ 	.word	0x000000ff
        /*054c*/ 	.word	0x00000210
        /*0550*/ 	.short	0x0100
        /*0552*/ 	.byte	0x04
	.zero		1


	//   ....[67]....
        /*0554*/ 	.word	0x00000eb0
        /*0558*/ 	.word	0x000000ff
        /*055c*/ 	.word	0x00000230
        /*0560*/ 	.short	0x0100
        /*0562*/ 	.byte	0x04
	.zero		1


	//   ....[68]....
        /*0564*/ 	.word	0x00000ec0
        /*0568*/ 	.word	0x000000ff
        /*056c*/ 	.word	0x00000218
        /*0570*/ 	.short	0x0100
        /*0572*/ 	.byte	0x04
	.zero		1


	//   ....[69]....
        /*0574*/ 	.word	0x00000ed0
        /*0578*/ 	.word	0x000000ff
        /*057c*/ 	.word	0x00000238
        /*0580*/ 	.short	0x0100
        /*0582*/ 	.byte	0x04
	.zero		1


	//   ....[70]....
        /*0584*/ 	.word	0x00000ee0
        /*0588*/ 	.word	0x000000ff
        /*058c*/ 	.word	0x00000220
        /*0590*/ 	.short	0x0100
        /*0592*/ 	.byte	0x04
	.zero		1


	//   ....[71]....
        /*0594*/ 	.word	0x00000ef0
        /*0598*/ 	.word	0x000000ff
        /*059c*/ 	.word	0x00000240
        /*05a0*/ 	.short	0x0100
        /*05a2*/ 	.byte	0x04
	.zero		1


	//   ....[72]....
        /*05a4*/ 	.word	0x00000f00
        /*05a8*/ 	.word	0x000000ff
        /*05ac*/ 	.word	0x00000228
        /*05b0*/ 	.short	0x0100
        /*05b2*/ 	.byte	0x04
	.zero		1


	//   ....[73]....
        /*05b4*/ 	.word	0x00000f10
        /*05b8*/ 	.word	0x000000ff
        /*05bc*/ 	.word	0x00000248
        /*05c0*/ 	.short	0x0100
        /*05c2*/ 	.byte	0x04
	.zero		1


	//   ....[74]....
        /*05c4*/ 	.word	0x00001000
        /*05c8*/ 	.word	0x000000ff
        /*05cc*/ 	.word	0x00000250
        /*05d0*/ 	.short	0x0100
        /*05d2*/ 	.byte	0x04
	.zero		1


	//   ....[75]....
        /*05d4*/ 	.word	0x00001010
        /*05d8*/ 	.word	0x000000ff
        /*05dc*/ 	.word	0x00000260
        /*05e0*/ 	.short	0x0100
        /*05e2*/ 	.byte	0x04
	.zero		1


	//   ....[76]....
        /*05e4*/ 	.word	0x00001020
        /*05e8*/ 	.word	0x000000ff
        /*05ec*/ 	.word	0x00000258
        /*05f0*/ 	.short	0x0100
        /*05f2*/ 	.byte	0x04
	.zero		1


	//   ....[77]....
        /*05f4*/ 	.word	0x00001030
        /*05f8*/ 	.word	0x000000ff
        /*05fc*/ 	.word	0x00000268
        /*0600*/ 	.short	0x0100
        /*0602*/ 	.byte	0x04
	.zero		1


	//   ....[78]....
        /*0604*/ 	.word	0x00001130
        /*0608*/ 	.word	0x000000ff
        /*060c*/ 	.word	0x00000270
        /*0610*/ 	.short	0x0100
        /*0612*/ 	.byte	0x06
	.zero		1


	//   ....[79]....
        /*0614*/ 	.word	0x00001e70
        /*0618*/ 	.word	0x00000000
        /*061c*/ 	.word	0x00000260
        /*0620*/ 	.short	0x010a
        /*0622*/ 	.byte	0xff
	.zero		1


	//   ....[80]....
        /*0624*/ 	.word	0x00001ea0
        /*0628*/ 	.word	0x00000000
        /*062c*/ 	.word	0x00000250
        /*0630*/ 	.short	0x0101
        /*0632*/ 	.byte	0xff
	.zero		1


	//   ....[81]....
        /*0634*/ 	.word	0x00001f60
        /*0638*/ 	.word	0x000000ff
        /*063c*/ 	.word	0x000000d0
        /*0640*/ 	.short	0x010a
        /*0642*/ 	.byte	0x04
	.zero		1


	//   ....[82]....
        /*0644*/ 	.word	0x00002030
        /*0648*/ 	.word	0x000000ff
        /*064c*/ 	.word	0x000000d0
        /*0650*/ 	.short	0x010a
        /*0652*/ 	.byte	0x21
	.zero		1


	//   ....[83]....
        /*0654*/ 	.word	0x000021e0
        /*0658*/ 	.word	0x000000ff
        /*065c*/ 	.word	0x000000d0
        /*0660*/ 	.short	0x010a
        /*0662*/ 	.byte	0x05
	.zero		1


	//   ....[84]....
        /*0664*/ 	.word	0x00002330
        /*0668*/ 	.word	0x000000ff
        /*066c*/ 	.word	0x000001e8
        /*0670*/ 	.short	0x0101
        /*0672*/ 	.byte	0x06
	.zero		1


	//   ....[85]....
        /*0674*/ 	.word	0x00002350
        /*0678*/ 	.word	0x000000ff
        /*067c*/ 	.word	0x000000d0
        /*0680*/ 	.short	0x010a
        /*0682*/ 	.byte	0x04
	.zero		1


	//   ....[86]....
        /*0684*/ 	.word	0x000023d0
        /*0688*/ 	.word	0x000000ff
        /*068c*/ 	.word	0x000000d0
        /*0690*/ 	.short	0x010a
        /*0692*/ 	.byte	0x11
	.zero		1


	//   ....[87]....
        /*0694*/ 	.word	0x00002560
        /*0698*/ 	.word	0x000000ff
        /*069c*/ 	.word	0x000000d0
        /*06a0*/ 	.short	0x010a
        /*06a2*/ 	.byte	0x05
	.zero		1


	//   ....[88]....
        /*06a4*/ 	.word	0x00002700
        /*06a8*/ 	.word	0x00000003
        /*06ac*/ 	.word	0x000001f0
        /*06b0*/ 	.short	0x010a
        /*06b2*/ 	.byte	0xff
	.zero		1


	//   ....[89]....
        /*06b4*/ 	.word	0x00002850
        /*06b8*/ 	.word	0x00000000
        /*06bc*/ 	.word	0x00000000
        /*06c0*/ 	.short	0x0101
        /*06c2*/ 	.byte	0xff
	.zero		1


	//   ....[90]....
        /*06c4*/ 	.word	0x00002e00
        /*06c8*/ 	.word	0x000000ff
        /*06cc*/ 	.word	0x00000000
        /*06d0*/ 	.short	0x010a
        /*06d2*/ 	.byte	0x04
	.zero		1


	//   ....[91]....
        /*06d4*/ 	.word	0x00002e90
        /*06d8*/ 	.word	0x000000ff
        /*06dc*/ 	.word	0x00000000
        /*06e0*/ 	.short	0x010a
        /*06e2*/ 	.byte	0x05
	.zero		1


	//   ....[92]....
        /*06e4*/ 	.word	0x00002f20
        /*06e8*/ 	.word	0x000000ff
        /*06ec*/ 	.word	0x00000000
        /*06f0*/ 	.short	0x010a
        /*06f2*/ 	.byte	0x05
	.zero		1


	//   ....[93]....
        /*06f4*/ 	.word	0x00002fb0
        /*06f8*/ 	.word	0x000000ff
        /*06fc*/ 	.word	0x00000000
        /*0700*/ 	.short	0x010a
        /*0702*/ 	.byte	0x05
	.zero		1


	//   ....[94]....
        /*0704*/ 	.word	0x00003040
        /*0708*/ 	.word	0x000000ff
        /*070c*/ 	.word	0x00000000
        /*0710*/ 	.short	0x010a
        /*0712*/ 	.byte	0x05
	.zero		1


	//   ....[95]....
        /*0714*/ 	.word	0x000030d0
        /*0718*/ 	.word	0x000000ff
        /*071c*/ 	.word	0x00000000
        /*0720*/ 	.short	0x010a
        /*0722*/ 	.byte	0x05
	.zero		1


	//   ....[96]....
        /*0724*/ 	.word	0x00003160
        /*0728*/ 	.word	0x000000ff
        /*072c*/ 	.word	0x00000000
        /*0730*/ 	.short	0x010a
        /*0732*/ 	.byte	0x05
	.zero		1


	//   ....[97]....
        /*0734*/ 	.word	0x000031f0
        /*0738*/ 	.word	0x000000ff
        /*073c*/ 	.word	0x00000000
        /*0740*/ 	.short	0x010a
        /*0742*/ 	.byte	0x05
	.zero		1


	//   ....[98]....
        /*0744*/ 	.word	0x00003280
        /*0748*/ 	.word	0x000000ff
        /*074c*/ 	.word	0x00000000
        /*0750*/ 	.short	0x010a
        /*0752*/ 	.byte	0x05
	.zero		1


	//   ....[99]....
        /*0754*/ 	.word	0x00003310
        /*0758*/ 	.word	0x000000ff
        /*075c*/ 	.word	0x00000000
        /*0760*/ 	.short	0x010a
        /*0762*/ 	.byte	0x05
	.zero		1


	//   ....[100]....
        /*0764*/ 	.word	0x000033a0
        /*0768*/ 	.word	0x000000ff
        /*076c*/ 	.word	0x00000000
        /*0770*/ 	.short	0x010a
        /*0772*/ 	.byte	0x05
	.zero		1


	//   ....[101]....
        /*0774*/ 	.word	0x00003430
        /*0778*/ 	.word	0x000000ff
        /*077c*/ 	.word	0x00000000
        /*0780*/ 	.short	0x010a
        /*0782*/ 	.byte	0x05
	.zero		1


	//   ....[102]....
        /*0784*/ 	.word	0x000034c0
        /*0788*/ 	.word	0x000000ff
        /*078c*/ 	.word	0x00000000
        /*0790*/ 	.short	0x010a
        /*0792*/ 	.byte	0x05
	.zero		1


	//   ....[103]....
        /*0794*/ 	.word	0x00003550
        /*0798*/ 	.word	0x000000ff
        /*079c*/ 	.word	0x00000000
        /*07a0*/ 	.short	0x010a
        /*07a2*/ 	.byte	0x05
	.zero		1


	//   ....[104]....
        /*07a4*/ 	.word	0x000035e0
        /*07a8*/ 	.word	0x000000ff
        /*07ac*/ 	.word	0x00000000
        /*07b0*/ 	.short	0x010a
        /*07b2*/ 	.byte	0x05
	.zero		1


	//   ....[105]....
        /*07b4*/ 	.word	0x00003670
        /*07b8*/ 	.word	0x000000ff
        /*07bc*/ 	.word	0x00000000
        /*07c0*/ 	.short	0x010a
        /*07c2*/ 	.byte	0x05
	.zero		1


	//   ....[106]....
        /*07c4*/ 	.word	0x00003700
        /*07c8*/ 	.word	0x000000ff
        /*07cc*/ 	.word	0x00000000
        /*07d0*/ 	.short	0x010a
        /*07d2*/ 	.byte	0x05
	.zero		1


	//   ....[107]....
        /*07d4*/ 	.word	0x00003790
        /*07d8*/ 	.word	0x000000ff
        /*07dc*/ 	.word	0x00000000
        /*07e0*/ 	.short	0x010a
        /*07e2*/ 	.byte	0x05
	.zero		1


	//   ....[108]....
        /*07e4*/ 	.word	0x00003820
        /*07e8*/ 	.word	0x000000ff
        /*07ec*/ 	.word	0x00000000
        /*07f0*/ 	.short	0x010a
        /*07f2*/ 	.byte	0x05
	.zero		1


	//   ....[109]....
        /*07f4*/ 	.word	0x000038b0
        /*07f8*/ 	.word	0x000000ff
        /*07fc*/ 	.word	0x00000000
        /*0800*/ 	.short	0x010a
        /*0802*/ 	.byte	0x05
	.zero		1


	//   ....[110]....
        /*0804*/ 	.word	0x00003940
        /*0808*/ 	.word	0x000000ff
        /*080c*/ 	.word	0x00000000
        /*0810*/ 	.short	0x010a
        /*0812*/ 	.byte	0x05
	.zero		1


	//   ....[111]....
        /*0814*/ 	.word	0x000039d0
        /*0818*/ 	.word	0x000000ff
        /*081c*/ 	.word	0x00000000
        /*0820*/ 	.short	0x010a
        /*0822*/ 	.byte	0x05
	.zero		1


	//   ....[112]....
        /*0824*/ 	.word	0x00003a60
        /*0828*/ 	.word	0x000000ff
        /*082c*/ 	.word	0x00000000
        /*0830*/ 	.short	0x010a
        /*0832*/ 	.byte	0x05
	.zero		1


	//   ....[113]....
        /*0834*/ 	.word	0x00003af0
        /*0838*/ 	.word	0x000000ff
        /*083c*/ 	.word	0x00000000
        /*0840*/ 	.short	0x010a
        /*0842*/ 	.byte	0x05
	.zero		1


	//   ....[114]....
        /*0844*/ 	.word	0x00003b80
        /*0848*/ 	.word	0x000000ff
        /*084c*/ 	.word	0x00000000
        /*0850*/ 	.short	0x010a
        /*0852*/ 	.byte	0x05
	.zero		1


	//   ....[115]....
        /*0854*/ 	.word	0x00003c20
        /*0858*/ 	.word	0x00000000
        /*085c*/ 	.word	0x00000000
        /*0860*/ 	.short	0x010a
        /*0862*/ 	.byte	0xff
	.zero		1


	//   ....[116]....
        /*0864*/ 	.word	0x00003d40
        /*0868*/ 	.word	0x00000002
        /*086c*/ 	.word	0x00000250
        /*0870*/ 	.short	0x010a
        /*0872*/ 	.byte	0xff
	.zero		1


	//   ....[117]....
        /*0874*/ 	.word	0x00003db0
        /*0878*/ 	.word	0x00000002
        /*087c*/ 	.word	0x00000000
        /*0880*/ 	.short	0x0101
        /*0882*/ 	.byte	0xff
	.zero		1


	//   ....[118]....
        /*0884*/ 	.word	0x00003dd0
        /*0888*/ 	.word	0x000000ff
        /*088c*/ 	.word	0x00000200
        /*0890*/ 	.short	0x010a
        /*0892*/ 	.byte	0x04
	.zero		1


	//   ....[119]....
        /*0894*/ 	.word	0x00003ef0
        /*0898*/ 	.word	0x00000002
        /*089c*/ 	.word	0x000001f0
        /*08a0*/ 	.short	0x010a
        /*08a2*/ 	.byte	0xff
	.zero		1


	//   ....[120]....
        /*08a4*/ 	.word	0x00003ff0
        /*08a8*/ 	.word	0x00000002
        /*08ac*/ 	.word	0x00000000
        /*08b0*/ 	.short	0x0101
        /*08b2*/ 	.byte	0xff
	.zero		1


	//   ....[121]....
        /*08b4*/ 	.word	0x00004080
        /*08b8*/ 	.word	0x000000ff
        /*08bc*/ 	.word	0x00000200
        /*08c0*/ 	.short	0x0106
        /*08c2*/ 	.byte	0x04
	.zero		1


	//   ....[122]....
        /*08c4*/ 	.word	0x000040a0
        /*08c8*/ 	.word	0x000000ff
        /*08cc*/ 	.word	0x00000200
        /*08d0*/ 	.short	0x010a
        /*08d2*/ 	.byte	0x04
	.zero		1


	//   ....[123]....
        /*08d4*/ 	.word	0x00004130
        /*08d8*/ 	.word	0x000000ff
        /*08dc*/ 	.word	0x00000200
        /*08e0*/ 	.short	0x0106
        /*08e2*/ 	.byte	0x07
	.zero		1


	//   ....[124]....
        /*08e4*/ 	.word	0x00004170
        /*08e8*/ 	.word	0x00000000
        /*08ec*/ 	.word	0x00000200
        /*08f0*/ 	.short	0x010a
        /*08f2*/ 	.byte	0xff
	.zero		1


	//   ....[125]....
        /*08f4*/ 	.word	0x000043b0
        /*08f8*/ 	.word	0x000000ff
        /*08fc*/ 	.word	0x00000008
        /*0900*/ 	.short	0x010a
        /*0902*/ 	.byte	0x05
	.zero		1


	//   ....[126]....
        /*0904*/ 	.word	0x000043d0
        /*0908*/ 	.word	0x000000ff
        /*090c*/ 	.word	0x00000008
        /*0910*/ 	.short	0x010a
        /*0912*/ 	.byte	0x05
	.zero		1


	//   ....[127]....
        /*0914*/ 	.word	0x00004560
        /*0918*/ 	.word	0x000000ff
        /*091c*/ 	.word	0x00000008
        /*0920*/ 	.short	0x010a
        /*0922*/ 	.byte	0x05
	.zero		1


	//   ....[128]....
        /*0924*/ 	.word	0x00004580
        /*0928*/ 	.word	0x000000ff
        /*092c*/ 	.word	0x00000008
        /*0930*/ 	.short	0x010a
        /*0932*/ 	.byte	0x05
	.zero		1


	//   ....[129]....
        /*0934*/ 	.word	0x00004640
        /*0938*/ 	.word	0x000000ff
        /*093c*/ 	.word	0x00000000
        /*0940*/ 	.short	0x0101
        /*0942*/ 	.byte	0x04
	.zero		1


	//   ....[130]....
        /*0944*/ 	.word	0x00004940
        /*0948*/ 	.word	0x00000000
        /*094c*/ 	.word	0x000001f0
        /*0950*/ 	.short	0x010a
        /*0952*/ 	.byte	0xff
	.zero		1


	//   ....[131]....
        /*0954*/ 	.word	0x00004a00
        /*0958*/ 	.word	0x00000000
        /*095c*/ 	.word	0x00000000
        /*0960*/ 	.short	0x0101
        /*0962*/ 	.byte	0xff
	.zero		1


	//   ....[132]....
        /*0964*/ 	.word	0x00004ac0
        /*0968*/ 	.word	0x000000ff
        /*096c*/ 	.word	0x00000000
        /*0970*/ 	.short	0x010a
        /*0972*/ 	.byte	0x04
	.zero		1


	//   ....[133]....
        /*0974*/ 	.word	0x00004ad0
        /*0978*/ 	.word	0x000000ff
        /*097c*/ 	.word	0x00000230
        /*0980*/ 	.short	0x010a
        /*0982*/ 	.byte	0x17
	.zero		1


	//   ....[134]....
        /*0984*/ 	.word	0x00004b80
        /*0988*/ 	.word	0x000000ff
        /*098c*/ 	.word	0x00000000
        /*0990*/ 	.short	0x010a
        /*0992*/ 	.byte	0x05
	.zero		1


	//   ....[135]....
        /*0994*/ 	.word	0x00004cc0
        /*0998*/ 	.word	0x000000ff
        /*099c*/ 	.word	0x00000000
        /*09a0*/ 	.short	0x010a
        /*09a2*/ 	.byte	0x04
	.zero		1


	//   ....[136]....
        /*09a4*/ 	.word	0x00004f10
        /*09a8*/ 	.word	0x000000ff
        /*09ac*/ 	.word	0x00000000
        /*09b0*/ 	.short	0x010a
        /*09b2*/ 	.byte	0x04
	.zero		1


	//   ....[137]....
        /*09b4*/ 	.word	0x00004fa0
        /*09b8*/ 	.word	0x000000ff
        /*09bc*/ 	.word	0x00000000
        /*09c0*/ 	.short	0x010a
        /*09c2*/ 	.byte	0x05
	.zero		1


	//   ....[138]....
        /*09c4*/ 	.word	0x00005030
        /*09c8*/ 	.word	0x000000ff
        /*09cc*/ 	.word	0x00000000
        /*09d0*/ 	.short	0x010a
        /*09d2*/ 	.byte	0x05
	.zero		1


	//   ....[139]....
        /*09d4*/ 	.word	0x000050d0
        /*09d8*/ 	.word	0x00000000
        /*09dc*/ 	.word	0x00000000
        /*09e0*/ 	.short	0x010a
        /*09e2*/ 	.byte	0xff
	.zero		1


	//   ....[140]....
        /*09e4*/ 	.word	0x00005110
        /*09e8*/ 	.word	0x00000000
        /*09ec*/ 	.word	0x00000000
        /*09f0*/ 	.short	0x010a
        /*09f2*/ 	.byte	0xff
	.zero		1


	//   ....[141]....
        /*09f4*/ 	.word	0x00005180
        /*09f8*/ 	.word	0x000000ff
        /*09fc*/ 	.word	0x00000000
        /*0a00*/ 	.short	0x0101
        /*0a02*/ 	.byte	0x04
	.zero		1


	//   ....[142]....
        /*0a04*/ 	.word	0x000051c0
        /*0a08*/ 	.word	0x000000ff
        /*0a0c*/ 	.word	0x00000270
        /*0a10*/ 	.short	0x010a
        /*0a12*/ 	.byte	0x11
	.zero		1


	//   ....[143]....
        /*0a14*/ 	.word	0x00005210
        /*0a18*/ 	.word	0x000000ff
        /*0a1c*/ 	.word	0x00000000
        /*0a20*/ 	.short	0x0101
        /*0a22*/ 	.byte	0x04
	.zero		1


	//   ....[144]....
        /*0a24*/ 	.word	0x000056b0
        /*0a28*/ 	.word	0x0000000c
        /*0a2c*/ 	.word	0x000001f0
        /*0a30*/ 	.short	0x010a
        /*0a32*/ 	.byte	0xff
	.zero		1


	//   ....[145]....
        /*0a34*/ 	.word	0x00005820
        /*0a38*/ 	.word	0x00000000
        /*0a3c*/ 	.word	0x00000000
        /*0a40*/ 	.short	0x0101
        /*0a42*/ 	.byte	0xff
	.zero		1


	//   ....[146]....
        /*0a44*/ 	.word	0x00005cb0
        /*0a48*/ 	.word	0x000000ff
        /*0a4c*/ 	.word	0x000001e8
        /*0a50*/ 	.short	0x010a
        /*0a52*/ 	.byte	0x15
	.zero		1


	//   ....[147]....
        /*0a54*/ 	.word	0x00005e30
        /*0a58*/ 	.word	0x000000ff
        /*0a5c*/ 	.word	0x000001c0
        /*0a60*/ 	.short	0x010a
        /*0a62*/ 	.byte	0x15
	.zero		1


	//   ....[148]....
        /*0a64*/ 	.word	0x00006030
        /*0a68*/ 	.word	0x000000ff
        /*0a6c*/ 	.word	0x000001a0
        /*0a70*/ 	.short	0x010b
        /*0a72*/ 	.byte	0x15
	.zero		1


	//   ....[149]....
        /*0a74*/ 	.word	0x00006040
        /*0a78*/ 	.word	0x000000ff
        /*0a7c*/ 	.word	0x00000000
        /*0a80*/ 	.short	0x0101
        /*0a82*/ 	.byte	0x06
	.zero		1


	//   ....[150]....
        /*0a84*/ 	.word	0x00006050
        /*0a88*/ 	.word	0x000000ff
        /*0a8c*/ 	.word	0x000001c8
        /*0a90*/ 	.short	0x010a
        /*0a92*/ 	.byte	0x15
	.zero		1


	//   ....[151]....
        /*0a94*/ 	.word	0x00006200
        /*0a98*/ 	.word	0x000000ff
        /*0a9c*/ 	.word	0x000001a8
        /*0aa0*/ 	.short	0x010b
        /*0aa2*/ 	.byte	0x15
	.zero		1


	//   ....[152]....
        /*0aa4*/ 	.word	0x00006210
        /*0aa8*/ 	.word	0x000000ff
        /*0aac*/ 	.word	0x00000000
        /*0ab0*/ 	.short	0x0101
        /*0ab2*/ 	.byte	0x06
	.zero		1


	//   ....[153]....
        /*0ab4*/ 	.word	0x00006220
        /*0ab8*/ 	.word	0x000000ff
        /*0abc*/ 	.word	0x000001d0
        /*0ac0*/ 	.short	0x010a
        /*0ac2*/ 	.byte	0x15
	.zero		1


	//   ....[154]....
        /*0ac4*/ 	.word	0x000063d0
        /*0ac8*/ 	.word	0x000000ff
        /*0acc*/ 	.word	0x000001b0
        /*0ad0*/ 	.short	0x010b
        /*0ad2*/ 	.byte	0x15
	.zero		1


	//   ....[155]....
        /*0ad4*/ 	.word	0x000063e0
        /*0ad8*/ 	.word	0x000000ff
        /*0adc*/ 	.word	0x00000000
        /*0ae0*/ 	.short	0x0101
        /*0ae2*/ 	.byte	0x06
	.zero		1


	//   ....[156]....
        /*0ae4*/ 	.word	0x000063f0
        /*0ae8*/ 	.word	0x000000ff
        /*0aec*/ 	.word	0x000001d8
        /*0af0*/ 	.short	0x010a
        /*0af2*/ 	.byte	0x15
	.zero		1


	//   ....[157]....
        /*0af4*/ 	.word	0x00006630
        /*0af8*/ 	.word	0x000000ff
        /*0afc*/ 	.word	0x000001b8
        /*0b00*/ 	.short	0x010b
        /*0b02*/ 	.byte	0x15
	.zero		1


	//   ....[158]....
        /*0b04*/ 	.word	0x00006640
        /*0b08*/ 	.word	0x000000ff
        /*0b0c*/ 	.word	0x00000000
        /*0b10*/ 	.short	0x0101
        /*0b12*/ 	.byte	0x25
	.zero		1


	//   ....[159]....
        /*0b14*/ 	.word	0x00006680
        /*0b18*/ 	.word	0x000000ff
        /*0b1c*/ 	.word	0x000001c0
        /*0b20*/ 	.short	0x010a
        /*0b22*/ 	.byte	0x15
	.zero		1


	//   ....[160]....
        /*0b24*/ 	.word	0x000066a0
        /*0b28*/ 	.word	0x000000ff
        /*0b2c*/ 	.word	0x000001c8
        /*0b30*/ 	.short	0x010a
        /*0b32*/ 	.byte	0x15
	.zero		1


	//   ....[161]....
        /*0b34*/ 	.word	0x000066c0
        /*0b38*/ 	.word	0x000000ff
        /*0b3c*/ 	.word	0x000001d0
        /*0b40*/ 	.short	0x010a
        /*0b42*/ 	.byte	0x15
	.zero		1


	//   ....[162]....
        /*0b44*/ 	.word	0x00006700
        /*0b48*/ 	.word	0x00000000
        /*0b4c*/ 	.word	0x000001d8
        /*0b50*/ 	.short	0x010a
        /*0b52*/ 	.byte	0xff
	.zero		1


	//   ....[163]....
        /*0b54*/ 	.word	0x00006a20
        /*0b58*/ 	.word	0x00000003
        /*0b5c*/ 	.word	0x000001f0
        /*0b60*/ 	.short	0x010a
        /*0b62*/ 	.byte	0xff
	.zero		1


	//   ....[164]....
        /*0b64*/ 	.word	0x00006ba0
        /*0b68*/ 	.word	0x00000000
        /*0b6c*/ 	.word	0x00000000
        /*0b70*/ 	.short	0x0101
        /*0b72*/ 	.byte	0xff
	.zero		1


	//   ....[165]....
        /*0b74*/ 	.word	0x00007680
        /*0b78*/ 	.word	0x000000ff
        /*0b7c*/ 	.word	0x000001a0
        /*0b80*/ 	.short	0x010a
        /*0b82*/ 	.byte	0x2b
	.zero		1


	//   ....[166]....
        /*0b84*/ 	.word	0x000076b0
        /*0b88*/ 	.word	0x00000036
        /*0b8c*/ 	.word	0x00000210
        /*0b90*/ 	.short	0x010a
        /*0b92*/ 	.byte	0xff
	.zero		1


	//   ....[167]....
        /*0b94*/ 	.word	0x000077c0
        /*0b98*/ 	.word	0x000000ff
        /*0b9c*/ 	.word	0x000001a0
        /*0ba0*/ 	.short	0x010a
        /*0ba2*/ 	.byte	0x2b
	.zero		1


	//   ....[168]....
        /*0ba4*/ 	.word	0x00007890
        /*0ba8*/ 	.word	0x00000036
        /*0bac*/ 	.word	0x00000210
        /*0bb0*/ 	.short	0x010a
        /*0bb2*/ 	.byte	0xff
	.zero		1


	//   ....[169]....
        /*0bb4*/ 	.word	0x00008050
        /*0bb8*/ 	.word	0x00000000
        /*0bbc*/ 	.word	0x00000000
        /*0bc0*/ 	.short	0x0101
        /*0bc2*/ 	.byte	0xff
	.zero		1


	//   ....[170]....
        /*0bc4*/ 	.word	0x00008060
        /*0bc8*/ 	.word	0x00000002
        /*0bcc*/ 	.word	0x000001a0
        /*0bd0*/ 	.short	0x010a
        /*0bd2*/ 	.byte	0xff
	.zero		1


	//   ....[171]....
        /*0bd4*/ 	.word	0x00008120
        /*0bd8*/ 	.word	0x00000002
        /*0bdc*/ 	.word	0x000001a0
        /*0be0*/ 	.short	0x010a
        /*0be2*/ 	.byte	0xff
	.zero		1


	//   ....[172]....
        /*0be4*/ 	.word	0x00008920
        /*0be8*/ 	.word	0x00000000
        /*0bec*/ 	.word	0x00000000
        /*0bf0*/ 	.short	0x0101
        /*0bf2*/ 	.byte	0xff
	.zero		1


	//   ....[173]....
        /*0bf4*/ 	.word	0x00008940
        /*0bf8*/ 	.word	0x00000002
        /*0bfc*/ 	.word	0x000001a0
        /*0c00*/ 	.short	0x010a
        /*0c02*/ 	.byte	0xff
	.zero		1


	//   ....[174]....
        /*0c04*/ 	.word	0x000089f0
        /*0c08*/ 	.word	0x00000002
        /*0c0c*/ 	.word	0x000001a0
        /*0c10*/ 	.short	0x010a
        /*0c12*/ 	.byte	0xff
	.zero		1


	//   ....[175]....
        /*0c14*/ 	.word	0x000091f0
        /*0c18*/ 	.word	0x00000000
        /*0c1c*/ 	.word	0x00000000
        /*0c20*/ 	.short	0x0101
        /*0c22*/ 	.byte	0xff
	.zero		1


	//   ....[176]....
        /*0c24*/ 	.word	0x00009210
        /*0c28*/ 	.word	0x00000003
        /*0c2c*/ 	.word	0x000001a0
        /*0c30*/ 	.short	0x010a
        /*0c32*/ 	.byte	0xff
	.zero		1


	//   ....[177]....
        /*0c34*/ 	.word	0x000092c0
        /*0c38*/ 	.word	0x00000003
        /*0c3c*/ 	.word	0x000001a0
        /*0c40*/ 	.short	0x010a
        /*0c42*/ 	.byte	0xff
	.zero		1


	//   ....[178]....
        /*0c44*/ 	.word	0x000095d0
        /*0c48*/ 	.word	0x00000036
        /*0c4c*/ 	.word	0x00000000
        /*0c50*/ 	.short	0x0101
        /*0c52*/ 	.byte	0xff
	.zero		1


	//   ....[179]....
        /*0c54*/ 	.word	0x00009b10
        /*0c58*/ 	.word	0x00000000
        /*0c5c*/ 	.word	0x00000000
        /*0c60*/ 	.short	0x0101
        /*0c62*/ 	.byte	0xff
	.zero		1


	//   ....[180]....
        /*0c64*/ 	.word	0x00009db0
        /*0c68*/ 	.word	0x000000ff
        /*0c6c*/ 	.word	0x00000000
        /*0c70*/ 	.short	0x0101
        /*0c72*/ 	.byte	0x06
	.zero		1


	//   ....[181]....
        /*0c74*/ 	.word	0x00009dd0
        /*0c78*/ 	.word	0x00000000
        /*0c7c*/ 	.word	0x00000260
        /*0c80*/ 	.short	0x010a
        /*0c82*/ 	.byte	0xff
	.zero		1


	//   ....[182]....
        /*0c84*/ 	.word	0x00009e30
        /*0c88*/ 	.word	0x00000000
        /*0c8c*/ 	.word	0x000000d0
        /*0c90*/ 	.short	0x010a
        /*0c92*/ 	.byte	0xff
	.zero		1


	//   ....[183]....
        /*0c94*/ 	.word	0x00009e90
        /*0c98*/ 	.word	0x00000000
        /*0c9c*/ 	.word	0x000000d0
        /*0ca0*/ 	.short	0x010a
        /*0ca2*/ 	.byte	0xff
	.zero		1


	//   ....[184]....
        /*0ca4*/ 	.word	0x00009ee0
        /*0ca8*/ 	.word	0x00000003
        /*0cac*/ 	.word	0x000001f0
        /*0cb0*/ 	.short	0x010a
        /*0cb2*/ 	.byte	0xff
	.zero		1


	//   ....[185]....
        /*0cb4*/ 	.word	0x00009f40
        /*0cb8*/ 	.word	0x00000000
        /*0cbc*/ 	.word	0x00000000
        /*0cc0*/ 	.short	0x010a
        /*0cc2*/ 	.byte	0xff
	.zero		1


	//   ....[186]....
        /*0cc4*/ 	.word	0x00009fa0
        /*0cc8*/ 	.word	0x00000000
        /*0ccc*/ 	.word	0x00000000
        /*0cd0*/ 	.short	0x010a
        /*0cd2*/ 	.byte	0xff
	.zero		1


	//   ....[187]....
        /*0cd4*/ 	.word	0x0000a000
        /*0cd8*/ 	.word	0x00000000
        /*0cdc*/ 	.word	0x00000000
        /*0ce0*/ 	.short	0x010a
        /*0ce2*/ 	.byte	0xff
	.zero		1


	//   ....[188]....
        /*0ce4*/ 	.word	0x0000a060
        /*0ce8*/ 	.word	0x00000000
        /*0cec*/ 	.word	0x00000000
        /*0cf0*/ 	.short	0x010a
        /*0cf2*/ 	.byte	0xff
	.zero		1


	//   ....[189]....
        /*0cf4*/ 	.word	0x0000a0c0
        /*0cf8*/ 	.word	0x00000000
        /*0cfc*/ 	.word	0x00000000
        /*0d00*/ 	.short	0x010a
        /*0d02*/ 	.byte	0xff
	.zero		1


	//   ....[190]....
        /*0d04*/ 	.word	0x0000a120
        /*0d08*/ 	.word	0x00000000
        /*0d0c*/ 	.word	0x00000000
        /*0d10*/ 	.short	0x010a
        /*0d12*/ 	.byte	0xff
	.zero		1


	//   ....[191]....
        /*0d14*/ 	.word	0x0000a180
        /*0d18*/ 	.word	0x00000000
        /*0d1c*/ 	.word	0x00000000
        /*0d20*/ 	.short	0x010a
        /*0d22*/ 	.byte	0xff
	.zero		1


	//   ....[192]....
        /*0d24*/ 	.word	0x0000a1e0
        /*0d28*/ 	.word	0x00000000
        /*0d2c*/ 	.word	0x00000000
        /*0d30*/ 	.short	0x010a
        /*0d32*/ 	.byte	0xff
	.zero		1


	//   ....[193]....
        /*0d34*/ 	.word	0x0000a240
        /*0d38*/ 	.word	0x00000000
        /*0d3c*/ 	.word	0x00000000
        /*0d40*/ 	.short	0x010a
        /*0d42*/ 	.byte	0xff
	.zero		1


	//   ....[194]....
        /*0d44*/ 	.word	0x0000a2a0
        /*0d48*/ 	.word	0x00000000
        /*0d4c*/ 	.word	0x00000000
        /*0d50*/ 	.short	0x010a
        /*0d52*/ 	.byte	0xff
	.zero		1


	//   ....[195]....
        /*0d54*/ 	.word	0x0000a300
        /*0d58*/ 	.word	0x00000000
        /*0d5c*/ 	.word	0x00000000
        /*0d60*/ 	.short	0x010a
        /*0d62*/ 	.byte	0xff
	.zero		1


	//   ....[196]....
        /*0d64*/ 	.word	0x0000a360
        /*0d68*/ 	.word	0x00000000
        /*0d6c*/ 	.word	0x00000000
        /*0d70*/ 	.short	0x010a
        /*0d72*/ 	.byte	0xff
	.zero		1


	//   ....[197]....
        /*0d74*/ 	.word	0x0000a3c0
        /*0d78*/ 	.word	0x00000000
        /*0d7c*/ 	.word	0x00000000
        /*0d80*/ 	.short	0x010a
        /*0d82*/ 	.byte	0xff
	.zero		1


	//   ....[198]....
        /*0d84*/ 	.word	0x0000a420
        /*0d88*/ 	.word	0x00000000
        /*0d8c*/ 	.word	0x00000000
        /*0d90*/ 	.short	0x010a
        /*0d92*/ 	.byte	0xff
	.zero		1


	//   ....[199]....
        /*0d94*/ 	.word	0x0000a480
        /*0d98*/ 	.word	0x00000000
        /*0d9c*/ 	.word	0x00000000
        /*0da0*/ 	.short	0x010a
        /*0da2*/ 	.byte	0xff
	.zero		1


	//   ....[200]....
        /*0da4*/ 	.word	0x0000a4e0
        /*0da8*/ 	.word	0x00000000
        /*0dac*/ 	.word	0x00000000
        /*0db0*/ 	.short	0x010a
        /*0db2*/ 	.byte	0xff
	.zero		1


	//   ....[201]....
        /*0db4*/ 	.word	0x0000a540
        /*0db8*/ 	.word	0x00000000
        /*0dbc*/ 	.word	0x00000000
        /*0dc0*/ 	.short	0x010a
        /*0dc2*/ 	.byte	0xff
	.zero		1


	//   ....[202]....
        /*0dc4*/ 	.word	0x0000a5a0
        /*0dc8*/ 	.word	0x00000000
        /*0dcc*/ 	.word	0x00000000
        /*0dd0*/ 	.short	0x010a
        /*0dd2*/ 	.byte	0xff
	.zero		1


	//   ....[203]....
        /*0dd4*/ 	.word	0x0000a600
        /*0dd8*/ 	.word	0x00000000
        /*0ddc*/ 	.word	0x00000000
        /*0de0*/ 	.short	0x010a
        /*0de2*/ 	.byte	0xff
	.zero		1


	//   ....[204]....
        /*0de4*/ 	.word	0x0000a660
        /*0de8*/ 	.word	0x00000000
        /*0dec*/ 	.word	0x00000000
        /*0df0*/ 	.short	0x010a
        /*0df2*/ 	.byte	0xff
	.zero		1


	//   ....[205]....
        /*0df4*/ 	.word	0x0000a6c0
        /*0df8*/ 	.word	0x00000000
        /*0dfc*/ 	.word	0x00000000
        /*0e00*/ 	.short	0x010a
        /*0e02*/ 	.byte	0xff
	.zero		1


	//   ....[206]....
        /*0e04*/ 	.word	0x0000a720
        /*0e08*/ 	.word	0x00000000
        /*0e0c*/ 	.word	0x00000000
        /*0e10*/ 	.short	0x010a
        /*0e12*/ 	.byte	0xff
	.zero		1


	//   ....[207]....
        /*0e14*/ 	.word	0x0000a780
        /*0e18*/ 	.word	0x00000000
        /*0e1c*/ 	.word	0x00000000
        /*0e20*/ 	.short	0x010a
        /*0e22*/ 	.byte	0xff
	.zero		1


	//   ....[208]....
        /*0e24*/ 	.word	0x0000a7e0
        /*0e28*/ 	.word	0x00000000
        /*0e2c*/ 	.word	0x00000000
        /*0e30*/ 	.short	0x010a
        /*0e32*/ 	.byte	0xff
	.zero		1


	//   ....[209]....
        /*0e34*/ 	.word	0x0000a840
        /*0e38*/ 	.word	0x00000000
        /*0e3c*/ 	.word	0x00000000
        /*0e40*/ 	.short	0x010a
        /*0e42*/ 	.byte	0xff
	.zero		1


	//   ....[210]....
        /*0e44*/ 	.word	0x0000a890
        /*0e48*/ 	.word	0x00000002
        /*0e4c*/ 	.word	0x00000250
        /*0e50*/ 	.short	0x010a
        /*0e52*/ 	.byte	0xff
	.zero		1


	//   ....[211]....
        /*0e54*/ 	.word	0x0000a8f0
        /*0e58*/ 	.word	0x00000002
        /*0e5c*/ 	.word	0x00000200
        /*0e60*/ 	.short	0x010a
        /*0e62*/ 	.byte	0xff
	.zero		1


	//   ....[212]....
        /*0e64*/ 	.word	0x0000a940
        /*0e68*/ 	.word	0x00000002
        /*0e6c*/ 	.word	0x000001f0
        /*0e70*/ 	.short	0x010a
        /*0e72*/ 	.byte	0xff
	.zero		1


	//   ....[213]....
        /*0e74*/ 	.word	0x0000a9a0
        /*0e78*/ 	.word	0x00000000
        /*0e7c*/ 	.word	0x00000200
        /*0e80*/ 	.short	0x010a
        /*0e82*/ 	.byte	0xff
	.zero		1


	//   ....[214]....
        /*0e84*/ 	.word	0x0000aa00
        /*0e88*/ 	.word	0x00000005
        /*0e8c*/ 	.word	0x00000008
        /*0e90*/ 	.short	0x010a
        /*0e92*/ 	.byte	0xff
	.zero		1


	//   ....[215]....
        /*0e94*/ 	.word	0x0000aae0
        /*0e98*/ 	.word	0x00000000
        /*0e9c*/ 	.word	0x00000008
        /*0ea0*/ 	.short	0x010a
        /*0ea2*/ 	.byte	0xff
	.zero		1


	//   ....[216]....
        /*0ea4*/ 	.word	0x0000ab30
        /*0ea8*/ 	.word	0x00000000
        /*0eac*/ 	.word	0x000001f0
        /*0eb0*/ 	.short	0x010a
        /*0eb2*/ 	.byte	0xff
	.zero		1


	//   ....[217]....
        /*0eb4*/ 	.word	0x0000ab90
        /*0eb8*/ 	.word	0x00000000
        /*0ebc*/ 	.word	0x00000230
        /*0ec0*/ 	.short	0x010a
        /*0ec2*/ 	.byte	0xff
	.zero		1


	//   ....[218]....
        /*0ec4*/ 	.word	0x0000abf0
        /*0ec8*/ 	.word	0x00000000
        /*0ecc*/ 	.word	0x00000000
        /*0ed0*/ 	.short	0x010a
        /*0ed2*/ 	.byte	0xff
	.zero		1


	//   ....[219]....
        /*0ed4*/ 	.word	0x0000ac50
        /*0ed8*/ 	.word	0x00000000
        /*0edc*/ 	.word	0x00000000
        /*0ee0*/ 	.short	0x010a
        /*0ee2*/ 	.byte	0xff
	.zero		1


	//   ....[220]....
        /*0ee4*/ 	.word	0x0000acb0
        /*0ee8*/ 	.word	0x00000000
        /*0eec*/ 	.word	0x00000000
        /*0ef0*/ 	.short	0x010a
        /*0ef2*/ 	.byte	0xff
	.zero		1


	//   ....[221]....
        /*0ef4*/ 	.word	0x0000ad10
        /*0ef8*/ 	.word	0x00000000
        /*0efc*/ 	.word	0x00000000
        /*0f00*/ 	.short	0x010a
        /*0f02*/ 	.byte	0xff
	.zero		1


	//   ....[222]....
        /*0f04*/ 	.word	0x0000ad70
        /*0f08*/ 	.word	0x00000000
        /*0f0c*/ 	.word	0x00000270
        /*0f10*/ 	.short	0x010a
        /*0f12*/ 	.byte	0xff
	.zero		1


	//   ....[223]....
        /*0f14*/ 	.word	0x0000adc0
        /*0f18*/ 	.word	0x0000000c
        /*0f1c*/ 	.word	0x000001f0
        /*0f20*/ 	.short	0x010a
        /*0f22*/ 	.byte	0xff
	.zero		1


	//   ....[224]....
        /*0f24*/ 	.word	0x0000ae20
        /*0f28*/ 	.word	0x00000000
        /*0f2c*/ 	.word	0x000001e8
        /*0f30*/ 	.short	0x010a
        /*0f32*/ 	.byte	0xff
	.zero		1


	//   ....[225]....
        /*0f34*/ 	.word	0x0000ae80
        /*0f38*/ 	.word	0x00000000
        /*0f3c*/ 	.word	0x000001c0
        /*0f40*/ 	.short	0x010a
        /*0f42*/ 	.byte	0xff
	.zero		1


	//   ....[226]....
        /*0f44*/ 	.word	0x0000aee0
        /*0f48*/ 	.word	0x00000000
        /*0f4c*/ 	.word	0x000001c8
        /*0f50*/ 	.short	0x010a
        /*0f52*/ 	.byte	0xff
	.zero		1


	//   ....[227]....
        /*0f54*/ 	.word	0x0000af40
        /*0f58*/ 	.word	0x00000000
        /*0f5c*/ 	.word	0x000001d0
        /*0f60*/ 	.short	0x010a
        /*0f62*/ 	.byte	0xff
	.zero		1


	//   ....[228]....
        /*0f64*/ 	.word	0x0000afa0
        /*0f68*/ 	.word	0x00000000
        /*0f6c*/ 	.word	0x000001d8
        /*0f70*/ 	.short	0x010a
        /*0f72*/ 	.byte	0xff
	.zero		1


	//   ....[229]....
        /*0f74*/ 	.word	0x0000b000
        /*0f78*/ 	.word	0x00000000
        /*0f7c*/ 	.word	0x000001c0
        /*0f80*/ 	.short	0x010a
        /*0f82*/ 	.byte	0xff
	.zero		1


	//   ....[230]....
        /*0f84*/ 	.word	0x0000b060
        /*0f88*/ 	.word	0x00000000
        /*0f8c*/ 	.word	0x000001c8
        /*0f90*/ 	.short	0x010a
        /*0f92*/ 	.byte	0xff
	.zero		1


	//   ....[231]....
        /*0f94*/ 	.word	0x0000b0c0
        /*0f98*/ 	.word	0x00000000
        /*0f9c*/ 	.word	0x000001d0
        /*0fa0*/ 	.short	0x010a
        /*0fa2*/ 	.byte	0xff
	.zero		1


	//   ....[232]....
        /*0fa4*/ 	.word	0x0000b110
        /*0fa8*/ 	.word	0x00000003
        /*0fac*/ 	.word	0x000001f0
        /*0fb0*/ 	.short	0x010a
        /*0fb2*/ 	.byte	0xff
	.zero		1


	//   ....[233]....
        /*0fb4*/ 	.word	0x0000b170
        /*0fb8*/ 	.word	0x00000002
        /*0fbc*/ 	.word	0x000001a0
        /*0fc0*/ 	.short	0x010a
        /*0fc2*/ 	.byte	0xff
	.zero		1


	//   ....[234]....
        /*0fc4*/ 	.word	0x0000b1c0
        /*0fc8*/ 	.word	0x00000036
        /*0fcc*/ 	.word	0x00000210
        /*0fd0*/ 	.short	0x010a
        /*0fd2*/ 	.byte	0xff
	.zero		1


	//   ....[235]....
        /*0fd4*/ 	.word	0x0000b210
        /*0fd8*/ 	.word	0x00000002
        /*0fdc*/ 	.word	0x000001a0
        /*0fe0*/ 	.short	0x010a
        /*0fe2*/ 	.byte	0xff
	.zero		1


	//   ....[236]....
        /*0fe4*/ 	.word	0x0000b260
        /*0fe8*/ 	.word	0x00000002
        /*0fec*/ 	.word	0x000001a0
        /*0ff0*/ 	.short	0x010a
        /*0ff2*/ 	.byte	0xff
	.zero		1


	//   ....[237]....
        /*0ff4*/ 	.word	0x0000b2b0
        /*0ff8*/ 	.word	0x00000003
        /*0ffc*/ 	.word	0x000001a0
        /*1000*/ 	.short	0x010a
        /*1002*/ 	.byte	0xff
	.zero		1


	//----- nvinfo : EIATTR_NUM_MBARRIERS
	.align		4
.L_47:
        /*1004*/ 	.byte	0x03, 0x38
        /*1006*/ 	.short	0x004f


	//----- nvinfo : EIATTR_EXIT_INSTR_OFFSETS
	.align		4
        /*1008*/ 	.byte	0x04, 0x1c
        /*100a*/ 	.short	(.L_49 - .L_48)


	//   ....[0]....
.L_48:
        /*100c*/ 	.word	0x00003c50


	//   ....[1]....
        /*1010*/ 	.word	0x00004140


	//   ....[2]....
        /*1014*/ 	.word	0x000041a0


	//   ....[3]....
        /*1018*/ 	.word	0x00005440


	//   ....[4]....
        /*101c*/ 	.word	0x00006730


	//   ....[5]....
        /*1020*/ 	.word	0x00006770


	//   ....[6]....
        /*1024*/ 	.word	0x00009cb0


	//   ....[7]....
        /*1028*/ 	.word	0x00009d20


	//   ....[8]....
        /*102c*/ 	.word	0x00009d50


	//   ....[9]....
        /*1030*/ 	.word	0x00009dc0


	//----- nvinfo : EIATTR_MAX_THREADS
	.align		4
.L_49:
        /*1034*/ 	.byte	0x04, 0x05
        /*1036*/ 	.short	(.L_51 - .L_50)
.L_50:
        /*1038*/ 	.word	0x00000100
        /*103c*/ 	.word	0x00000001
        /*1040*/ 	.word	0x00000001


	//----- nvinfo : EIATTR_CRS_STACK_SIZE
	.align		4
.L_51:
        /*1044*/ 	.byte	0x04, 0x1e
        /*1046*/ 	.short	(.L_53 - .L_52)
.L_52:
        /*1048*/ 	.word	0x00000000


	//----- nvinfo : EIATTR_CBANK_PARAM_SIZE
	.align		4
.L_53:
        /*104c*/ 	.byte	0x03, 0x19
        /*104e*/ 	.short	0x0800


	//----- nvinfo : EIATTR_PARAM_CBANK
	.align		4
        /*1050*/ 	.byte	0x04, 0x0a
        /*1052*/ 	.short	(.L_55 - .L_54)
	.align		4
.L_54:
        /*1054*/ 	.word	index@(.nv.constant0._ZN7cutlass13device_kernelINS_4gemm6kernel13GemmUniversalIN4cute5tupleIJiiiiEEENS1_10collective13CollectiveMmaINS1_35MainloopSm100TmaUmmaWarpSpecializedILi26ELi2ELi4ENS5_IJNS4_1CILi4EEENSA_ILi2EEENSA_ILi1EEEEEEEENS5_IJNSA_ILi128EEESG_NSA_ILi32EEEEEENS_10bfloat16_tENS5_IJlSD_lEEESJ_SK_NS4_8TiledMMAINS4_8MMA_AtomIJNS4_26SM100_MMA_F16BF16_2x1SM_SSISJ_SJ_fLi128ELi128ELNS4_4UMMA5MajorE0ELSP_0ELNSO_7ScaleInE0ELSQ_0EEEEEENS4_6LayoutINS5_IJSD_SD_SD_EEENS5_IJNSA_ILi0EEESV_SV_EEEEENS5_IJNS4_10UnderscoreESY_SY_EEEEENS4_28SM100_TMA_2SM_LOAD_MULTICASTENS4_14ComposedLayoutINS4_7SwizzleILi2ELi4ELi3EEENS4_18smem_ptr_flag_bitsILi16EEENST_INS5_IJNSA_ILi8EEESH_EEENS5_IJSH_SD_EEEEEEEvNS4_8identityES11_S1B_vS1C_EENS_8epilogue10collective18CollectiveEpilogueINS1E_23Sm100TmaWarpSpecializedILi4ELi2ELi16ELb1ELb0EEEJNS5_IJNSA_ILi64EEESG_SH_EEENS5_IJNST_IS1J_SD_EENST_INS5_IJNSA_ILi16EEESC_EEENS5_IJSD_S1J_EEEEEEEESJ_SK_SJ_SK_NS1E_6fusion15FusionCallbacksIS1I_NS1R_17LinearCombinationISJ_fSJ_fLNS_15FloatRoundStyleE2EEES1K_S1Q_JEEENS4_5SM1004TMEM4LOAD26SM100_TMEM_LOAD_32dp32b16xENS4_13SM90_TMA_LOADENS12_INS13_ILi1ELi4ELi3EEES16_NST_INS5_IJS17_S1M_EEENS5_IJS1M_SD_EEEEEEENS4_39AutoVectorizingCopyWithAssumedAlignmentILi128EEENS4_14SM90_TMA_STOREES26_S28_S28_EEEvvEEEEvNT_6ParamsE)
        /*1058*/ 	.short	0x0380
        /*105a*/ 	.short	0x0800


	//----- nvinfo : EIATTR_SW_WAR
	.align		4
.L_55:
        /*105c*/ 	.byte	0x04, 0x36
        /*105e*/ 	.short	(.L_57 - .L_56)
.L_56:
        /*1060*/ 	.word	0x00000008
.L_57:


//--------------------- .nv.callgraph             --------------------------
	.section	.nv.callgraph,"",@"SHT_CUDA_CALLGRAPH"
	.align	4
	.sectionentsize	8
	.align		4
        /*0000*/ 	.word	0x00000000
	.align		4
        /*0004*/ 	.word	0xffffffff
	.align		4
        /*0008*/ 	.word	index@(_ZN7cutlass13device_kernelINS_4gemm6kernel13GemmUniversalIN4cute5tupleIJiiiiEEENS1_10collective13CollectiveMmaINS1_35MainloopSm100TmaUmmaWarpSpecializedILi26ELi2ELi4ENS5_IJNS4_1CILi4EEENSA_ILi2EEENSA_ILi1EEEEEEEENS5_IJNSA_ILi128EEESG_NSA_ILi32EEEEEENS_10bfloat16_tENS5_IJlSD_lEEESJ_SK_NS4_8TiledMMAINS4_8MMA_AtomIJNS4_26SM100_MMA_F16BF16_2x1SM_SSISJ_SJ_fLi128ELi128ELNS4_4UMMA5MajorE0ELSP_0ELNSO_7ScaleInE0ELSQ_0EEEEEENS4_6LayoutINS5_IJSD_SD_SD_EEENS5_IJNSA_ILi0EEESV_SV_EEEEENS5_IJNS4_10UnderscoreESY_SY_EEEEENS4_28SM100_TMA_2SM_LOAD_MULTICASTENS4_14ComposedLayoutINS4_7SwizzleILi2ELi4ELi3EEENS4_18smem_ptr_flag_bitsILi16EEENST_INS5_IJNSA_ILi8EEESH_EEENS5_IJSH_SD_EEEEEEEvNS4_8identityES11_S1B_vS1C_EENS_8epilogue10collective18CollectiveEpilogueINS1E_23Sm100TmaWarpSpecializedILi4ELi2ELi16ELb1ELb0EEEJNS5_IJNSA_ILi64EEESG_SH_EEENS5_IJNST_IS1J_SD_EENST_INS5_IJNSA_ILi16EEESC_EEENS5_IJSD_S1J_EEEEEEEESJ_SK_SJ_SK_NS1E_6fusion15FusionCallbacksIS1I_NS1R_17LinearCombinationISJ_fSJ_fLNS_15FloatRoundStyleE2EEES1K_S1Q_JEEENS4_5SM1004TMEM4LOAD26SM100_TMEM_LOAD_32dp32b16xENS4_13SM90_TMA_LOADENS12_INS13_ILi1ELi4ELi3EEES16_NST_INS5_IJS17_S1M_EEENS5_IJS1M_SD_EEEEEEENS4_39AutoVectorizingCopyWithAssumedAlignmentILi128EEENS4_14SM90_TMA_STOREES26_S28_S28_EEEvvEEEEvNT_6ParamsE)
	.align		4
        /*000c*/ 	.word	index@(__assertfail)
	.align		4
        /*0010*/ 	.word	0x00000000
	.align		4
        /*0014*/ 	.word	0xfffffffe
	.align		4
        /*0018*/ 	.word	0x00000000
	.align		4
        /*001c*/ 	.word	0xfffffffd
	.align		4
        /*0020*/ 	.word	0x00000000
	.align		4
        /*0024*/ 	.word	0xfffffffc


//--------------------- .nv.constant4             --------------------------
	.section	.nv.constant4,"a",@progbits
	.align	8
	.align		8
.nv.constant4:
        /*0000*/ 	.dword	__assertfail
	.align		8
        /*0008*/ 	.dword	__unnamed_1
	.align		8
        /*0010*/ 	.dword	__unnamed_2
	.align		8
        /*0018*/ 	.dword	_ZN40_INTERNAL_f6eb3fbc_4_k_cu_20b1d1f8_346674cuda3std3__45__cpo5beginE
	.align		8
        /*0020*/ 	.dword	_ZN40_INTERNAL_f6eb3fbc_4_k_cu_20b1d1f8_346674cuda3std3__45__cpo3endE
	.align		8
        /*0028*/ 	.dword	_ZN40_INTERNAL_f6eb3fbc_4_k_cu_20b1d1f8_346674cuda3std3__45__cpo6cbeginE
	.align		8
        /*0030*/ 	.dword	_ZN40_INTERNAL_f6eb3fbc_4_k_cu_20b1d1f8_346674cuda3std3__45__cpo4cendE
	.align		8
        /*0038*/ 	.dword	_ZN40_INTERNAL_f6eb3fbc_4_k_cu_20b1d1f8_346674cuda3std3__442_GLOBAL__N__f6eb3fbc_4_k_cu_20b1d1f8_346676ignoreE
	.align		8
        /*0040*/ 	.dword	_ZN40_INTERNAL_f6eb3fbc_4_k_cu_20b1d1f8_346674cuda3std3__419piecewise_constructE
	.align		8
        /*0048*/ 	.dword	_ZN40_INTERNAL_f6eb3fbc_4_k_cu_20b1d1f8_346674cuda3std3__48in_placeE
	.align		8
        /*0050*/ 	.dword	_ZN40_INTERNAL_f6eb3fbc_4_k_cu_20b1d1f8_346674cuda3std6ranges3__45__cpo4swapE
	.align		8
        /*0058*/ 	.dword	_ZN40_INTERNAL_f6eb3fbc_4_k_cu_20b1d1f8_346674cuda3std6ranges3__45__cpo9iter_moveE
	.align		8
        /*0060*/ 	.dword	_ZN40_INTERNAL_f6eb3fbc_4_k_cu_20b1d1f8_346674cute7productE
	.align		8
        /*0068*/ 	.dword	_ZN40_INTERNAL_f6eb3fbc_4_k_cu_20b1d1f8_346674cute1_E
	.align		8
        /*0070*/ 	.dword	$str$25
	.align		8
        /*0078*/ 	.dword	$str$26
	.align		8
        /*0080*/ 	.dword	$str$27
	.align		8
        /*0088*/ 	.dword	$str$28


//--------------------- .text._ZN7cutlass13device_kernelINS_4gemm6kernel13GemmUniversalIN4cute5tupleIJiiiiEEENS1_10collective13CollectiveMmaINS1_35MainloopSm100TmaUmmaWarpSpecializedILi26ELi2ELi4ENS5_IJNS4_1CILi4EEENSA_ILi2EEENSA_ILi1EEEEEEEENS5_IJNSA_ILi128EEESG_NSA_ILi32EEEEEENS_10bfloat16_tENS5_IJlSD_lEEESJ_SK_NS4_8TiledMMAINS4_8MMA_AtomIJNS4_26SM100_MMA_F16BF16_2x1SM_SSISJ_SJ_fLi128ELi128ELNS4_4UMMA5MajorE0ELSP_0ELNSO_7ScaleInE0ELSQ_0EEEEEENS4_6LayoutINS5_IJSD_SD_SD_EEENS5_IJNSA_ILi0EEESV_SV_EEEEENS5_IJNS4_10UnderscoreESY_SY_EEEEENS4_28SM100_TMA_2SM_LOAD_MULTICASTENS4_14ComposedLayoutINS4_7SwizzleILi2ELi4ELi3EEENS4_18smem_ptr_flag_bitsILi16EEENST_INS5_IJNSA_ILi8EEESH_EEENS5_IJSH_SD_EEEEEEEvNS4_8identityES11_S1B_vS1C_EENS_8epilogue10collective18CollectiveEpilogueINS1E_23Sm100TmaWarpSpecializedILi4ELi2ELi16ELb1ELb0EEEJNS5_IJNSA_ILi64EEESG_SH_EEENS5_IJNST_IS1J_SD_EENST_INS5_IJNSA_ILi16EEESC_EEENS5_IJSD_S1J_EEEEEEEESJ_SK_SJ_SK_NS1E_6fusion15FusionCallbacksIS1I_NS1R_17LinearCombinationISJ_fSJ_fLNS_15FloatRoundStyleE2EEES1K_S1Q_JEEENS4_5SM1004TMEM4LOAD26SM100_TMEM_LOAD_32dp32b16xENS4_13SM90_TMA_LOADENS12_INS13_ILi1ELi4ELi3EEES16_NST_INS5_IJS17_S1M_EEENS5_IJS1M_SD_EEEEEEENS4_39AutoVectorizingCopyWithAssumedAlignmentILi128EEENS4_14SM90_TMA_STOREES26_S28_S28_EEEvvEEEEvNT_6ParamsE --------------------------
	.section	.text._ZN7cutlass13device_kernelINS_4gemm6kernel13GemmUniversalIN4cute5tupleIJiiiiEEENS1_10collective13CollectiveMmaINS1_35MainloopSm100TmaUmmaWarpSpecializedILi26ELi2ELi4ENS5_IJNS4_1CILi4EEENSA_ILi2EEENSA_ILi1EEEEEEEENS5_IJNSA_ILi128EEESG_NSA_ILi32EEEEEENS_10bfloat16_tENS5_IJlSD_lEEESJ_SK_NS4_8TiledMMAINS4_8MMA_AtomIJNS4_26SM100_MMA_F16BF16_2x1SM_SSISJ_SJ_fLi128ELi128ELNS4_4UMMA5MajorE0ELSP_0ELNSO_7ScaleInE0ELSQ_0EEEEEENS4_6LayoutINS5_IJSD_SD_SD_EEENS5_IJNSA_ILi0EEESV_SV_EEEEENS5_IJNS4_10UnderscoreESY_SY_EEEEENS4_28SM100_TMA_2SM_LOAD_MULTICASTENS4_14ComposedLayoutINS4_7SwizzleILi2ELi4ELi3EEENS4_18smem_ptr_flag_bitsILi16EEENST_INS5_IJNSA_ILi8EEESH_EEENS5_IJSH_SD_EEEEEEEvNS4_8identityES11_S1B_vS1C_EENS_8epilogue10collective18CollectiveEpilogueINS1E_23Sm100TmaWarpSpecializedILi4ELi2ELi16ELb1ELb0EEEJNS5_IJNSA_ILi64EEESG_SH_EEENS5_IJNST_IS1J_SD_EENST_INS5_IJNSA_ILi16EEESC_EEENS5_IJSD_S1J_EEEEEEEESJ_SK_SJ_SK_NS1E_6fusion15FusionCallbacksIS1I_NS1R_17LinearCombinationISJ_fSJ_fLNS_15FloatRoundStyleE2EEES1K_S1Q_JEEENS4_5SM1004TMEM4LOAD26SM100_TMEM_LOAD_32dp32b16xENS4_13SM90_TMA_LOADENS12_INS13_ILi1ELi4ELi3EEES16_NST_INS5_IJS17_S1M_EEENS5_IJS1M_SD_EEEEEEENS4_39AutoVectorizingCopyWithAssumedAlignmentILi128EEENS4_14SM90_TMA_STOREES26_S28_S28_EEEvvEEEEvNT_6ParamsE,"ax",@progbits
	.align	128
.text._ZN7cutlass13device_kernelINS_4gemm6kernel13GemmUniversalIN4cute5tupleIJiiiiEEENS1_10collective13CollectiveMmaINS1_35MainloopSm100TmaUmmaWarpSpecializedILi26ELi2ELi4ENS5_IJNS4_1CILi4EEENSA_ILi2EEENSA_ILi1EEEEEEEENS5_IJNSA_ILi128EEESG_NSA_ILi32EEEEEENS_10bfloat16_tENS5_IJlSD_lEEESJ_SK_NS4_8TiledMMAINS4_8MMA_AtomIJNS4_26SM100_MMA_F16BF16_2x1SM_SSISJ_SJ_fLi128ELi128ELNS4_4UMMA5MajorE0ELSP_0ELNSO_7ScaleInE0ELSQ_0EEEEEENS4_6LayoutINS5_IJSD_SD_SD_EEENS5_IJNSA_ILi0EEESV_SV_EEEEENS5_IJNS4_10UnderscoreESY_SY_EEEEENS4_28SM100_TMA_2SM_LOAD_MULTICASTENS4_14ComposedLayoutINS4_7SwizzleILi2ELi4ELi3EEENS4_18smem_ptr_flag_bitsILi16EEENST_INS5_IJNSA_ILi8EEESH_EEENS5_IJSH_SD_EEEEEEEvNS4_8identityES11_S1B_vS1C_EENS_8epilogue10collective18CollectiveEpilogueINS1E_23Sm100TmaWarpSpecializedILi4ELi2ELi16ELb1ELb0EEEJNS5_IJNSA_ILi64EEESG_SH_EEENS5_IJNST_IS1J_SD_EENST_INS5_IJNSA_ILi16EEESC_EEENS5_IJSD_S1J_EEEEEEEESJ_SK_SJ_SK_NS1E_6fusion15FusionCallbacksIS1I_NS1R_17LinearCombinationISJ_fSJ_fLNS_15FloatRoundStyleE2EEES1K_S1Q_JEEENS4_5SM1004TMEM4LOAD26SM100_TMEM_LOAD_32dp32b16xENS4_13SM90_TMA_LOADENS12_INS13_ILi1ELi4ELi3EEES16_NST_INS5_IJS17_S1M_EEENS5_IJS1M_SD_EEEEEEENS4_39AutoVectorizingCopyWithAssumedAlignmentILi128EEENS4_14SM90_TMA_STOREES26_S28_S28_EEEvvEEEEvNT_6ParamsE:
        .type           _ZN7cutlass13device_kernelINS_4gemm6kernel13GemmUniversalIN4cute5tupleIJiiiiEEENS1_10collective13CollectiveMmaINS1_35MainloopSm100TmaUmmaWarpSpecializedILi26ELi2ELi4ENS5_IJNS4_1CILi4EEENSA_ILi2EEENSA_ILi1EEEEEEEENS5_IJNSA_ILi128EEESG_NSA_ILi32EEEEEENS_10bfloat16_tENS5_IJlSD_lEEESJ_SK_NS4_8TiledMMAINS4_8MMA_AtomIJNS4_26SM100_MMA_F16BF16_2x1SM_SSISJ_SJ_fLi128ELi128ELNS4_4UMMA5MajorE0ELSP_0ELNSO_7ScaleInE0ELSQ_0EEEEEENS4_6LayoutINS5_IJSD_SD_SD_EEENS5_IJNSA_ILi0EEESV_SV_EEEEENS5_IJNS4_10UnderscoreESY_SY_EEEEENS4_28SM100_TMA_2SM_LOAD_MULTICASTENS4_14ComposedLayoutINS4_7SwizzleILi2ELi4ELi3EEENS4_18smem_ptr_flag_bitsILi16EEENST_INS5_IJNSA_ILi8EEESH_EEENS5_IJSH_SD_EEEEEEEvNS4_8identityES11_S1B_vS1C_EENS_8epilogue10collective18CollectiveEpilogueINS1E_23Sm100TmaWarpSpecializedILi4ELi2ELi16ELb1ELb0EEEJNS5_IJNSA_ILi64EEESG_SH_EEENS5_IJNST_IS1J_SD_EENST_INS5_IJNSA_ILi16EEESC_EEENS5_IJSD_S1J_EEEEEEEESJ_SK_SJ_SK_NS1E_6fusion15FusionCallbacksIS1I_NS1R_17LinearCombinationISJ_fSJ_fLNS_15FloatRoundStyleE2EEES1K_S1Q_JEEENS4_5SM1004TMEM4LOAD26SM100_TMEM_LOAD_32dp32b16xENS4_13SM90_TMA_LOADENS12_INS13_ILi1ELi4ELi3EEES16_NST_INS5_IJS17_S1M_EEENS5_IJS1M_SD_EEEEEEENS4_39AutoVectorizingCopyWithAssumedAlignmentILi128EEENS4_14SM90_TMA_STOREES26_S28_S28_EEEvvEEEEvNT_6ParamsE,@function
        .size           _ZN7cutlass13device_kernelINS_4gemm6kernel13GemmUniversalIN4cute5tupleIJiiiiEEENS1_10collective13CollectiveMmaINS1_35MainloopSm100TmaUmmaWarpSpecializedILi26ELi2ELi4ENS5_IJNS4_1CILi4EEENSA_ILi2EEENSA_ILi1EEEEEEEENS5_IJNSA_ILi128EEESG_NSA_ILi32EEEEEENS_10bfloat16_tENS5_IJlSD_lEEESJ_SK_NS4_8TiledMMAINS4_8MMA_AtomIJNS4_26SM100_MMA_F16BF16_2x1SM_SSISJ_SJ_fLi128ELi128ELNS4_4UMMA5MajorE0ELSP_0ELNSO_7ScaleInE0ELSQ_0EEEEEENS4_6LayoutINS5_IJSD_SD_SD_EEENS5_IJNSA_ILi0EEESV_SV_EEEEENS5_IJNS4_10UnderscoreESY_SY_EEEEENS4_28SM100_TMA_2SM_LOAD_MULTICASTENS4_14ComposedLayoutINS4_7SwizzleILi2ELi4ELi3EEENS4_18smem_ptr_flag_bitsILi16EEENST_INS5_IJNSA_ILi8EEESH_EEENS5_IJSH_SD_EEEEEEEvNS4_8identityES11_S1B_vS1C_EENS_8epilogue10collective18CollectiveEpilogueINS1E_23Sm100TmaWarpSpecializedILi4ELi2ELi16ELb1ELb0EEEJNS5_IJNSA_ILi64EEESG_SH_EEENS5_IJNST_IS1J_SD_EENST_INS5_IJNSA_ILi16EEESC_EEENS5_IJSD_S1J_EEEEEEEESJ_SK_SJ_SK_NS1E_6fusion15FusionCallbacksIS1I_NS1R_17LinearCombinationISJ_fSJ_fLNS_15FloatRoundStyleE2EEES1K_S1Q_JEEENS4_5SM1004TMEM4LOAD26SM100_TMEM_LOAD_32dp32b16xENS4_13SM90_TMA_LOADENS12_INS13_ILi1ELi4ELi3EEES16_NST_INS5_IJS17_S1M_EEENS5_IJS1M_SD_EEEEEEENS4_39AutoVectorizingCopyWithAssumedAlignmentILi128EEENS4_14SM90_TMA_STOREES26_S28_S28_EEEvvEEEEvNT_6ParamsE,(.L_x_264 - _ZN7cutlass13device_kernelINS_4gemm6kernel13GemmUniversalIN4cute5tupleIJiiiiEEENS1_10collective13CollectiveMmaINS1_35MainloopSm100TmaUmmaWarpSpecializedILi26ELi2ELi4ENS5_IJNS4_1CILi4EEENSA_ILi2EEENSA_ILi1EEEEEEEENS5_IJNSA_ILi128EEESG_NSA_ILi32EEEEEENS_10bfloat16_tENS5_IJlSD_lEEESJ_SK_NS4_8TiledMMAINS4_8MMA_AtomIJNS4_26SM100_MMA_F16BF16_2x1SM_SSISJ_SJ_fLi128ELi128ELNS4_4UMMA5MajorE0ELSP_0ELNSO_7ScaleInE0ELSQ_0EEEEEENS4_6LayoutINS5_IJSD_SD_SD_EEENS5_IJNSA_ILi0EEESV_SV_EEEEENS5_IJNS4_10UnderscoreESY_SY_EEEEENS4_28SM100_TMA_2SM_LOAD_MULTICASTENS4_14ComposedLayoutINS4_7SwizzleILi2ELi4ELi3EEENS4_18smem_ptr_flag_bitsILi16EEENST_INS5_IJNSA_ILi8EEESH_EEENS5_IJSH_SD_EEEEEEEvNS4_8identityES11_S1B_vS1C_EENS_8epilogue10collective18CollectiveEpilogueINS1E_23Sm100TmaWarpSpecializedILi4ELi2ELi16ELb1ELb0EEEJNS5_IJNSA_ILi64EEESG_SH_EEENS5_IJNST_IS1J_SD_EENST_INS5_IJNSA_ILi16EEESC_EEENS5_IJSD_S1J_EEEEEEEESJ_SK_SJ_SK_NS1E_6fusion15FusionCallbacksIS1I_NS1R_17LinearCombinationISJ_fSJ_fLNS_15FloatRoundStyleE2EEES1K_S1Q_JEEENS4_5SM1004TMEM4LOAD26SM100_TMEM_LOAD_32dp32b16xENS4_13SM90_TMA_LOADENS12_INS13_ILi1ELi4ELi3EEES16_NST_INS5_IJS17_S1M_EEENS5_IJS1M_SD_EEEEEEENS4_39AutoVectorizingCopyWithAssumedAlignmentILi128EEENS4_14SM90_TMA_STOREES26_S28_S28_EEEvvEEEEvNT_6ParamsE)
        .other          _ZN7cutlass13device_kernelINS_4gemm6kernel13GemmUniversalIN4cute5tupleIJiiiiEEENS1_10collective13CollectiveMmaINS1_35MainloopSm100TmaUmmaWarpSpecializedILi26ELi2ELi4ENS5_IJNS4_1CILi4EEENSA_ILi2EEENSA_ILi1EEEEEEEENS5_IJNSA_ILi128EEESG_NSA_ILi32EEEEEENS_10bfloat16_tENS5_IJlSD_lEEESJ_SK_NS4_8TiledMMAINS4_8MMA_AtomIJNS4_26SM100_MMA_F16BF16_2x1SM_SSISJ_SJ_fLi128ELi128ELNS4_4UMMA5MajorE0ELSP_0ELNSO_7ScaleInE0ELSQ_0EEEEEENS4_6LayoutINS5_IJSD_SD_SD_EEENS5_IJNSA_ILi0EEESV_SV_EEEEENS5_IJNS4_10UnderscoreESY_SY_EEEEENS4_28SM100_TMA_2SM_LOAD_MULTICASTENS4_14ComposedLayoutINS4_7SwizzleILi2ELi4ELi3EEENS4_18smem_ptr_flag_bitsILi16EEENST_INS5_IJNSA_ILi8EEESH_EEENS5_IJSH_SD_EEEEEEEvNS4_8identityES11_S1B_vS1C_EENS_8epilogue10collective18CollectiveEpilogueINS1E_23Sm100TmaWarpSpecializedILi4ELi2ELi16ELb1ELb0EEEJNS5_IJNSA_ILi64EEESG_SH_EEENS5_IJNST_IS1J_SD_EENST_INS5_IJNSA_ILi16EEESC_EEENS5_IJSD_S1J_EEEEEEEESJ_SK_SJ_SK_NS1E_6fusion15FusionCallbacksIS1I_NS1R_17LinearCombinationISJ_fSJ_fLNS_15FloatRoundStyleE2EEES1K_S1Q_JEEENS4_5SM1004TMEM4LOAD26SM100_TMEM_LOAD_32dp32b16xENS4_13SM90_TMA_LOADENS12_INS13_ILi1ELi4ELi3EEES16_NST_INS5_IJS17_S1M_EEENS5_IJS1M_SD_EEEEEEENS4_39AutoVectorizingCopyWithAssumedAlignmentILi128EEENS4_14SM90_TMA_STOREES26_S28_S28_EEEvvEEEEvNT_6ParamsE,@"STO_CUDA_ENTRY STV_DEFAULT"
_ZN7cutlass13device_kernelINS_4gemm6kernel13GemmUniversalIN4cute5tupleIJiiiiEEENS1_10collective13CollectiveMmaINS1_35MainloopSm100TmaUmmaWarpSpecializedILi26ELi2ELi4ENS5_IJNS4_1CILi4EEENSA_ILi2EEENSA_ILi1EEEEEEEENS5_IJNSA_ILi128EEESG_NSA_ILi32EEEEEENS_10bfloat16_tENS5_IJlSD_lEEESJ_SK_NS4_8TiledMMAINS4_8MMA_AtomIJNS4_26SM100_MMA_F16BF16_2x1SM_SSISJ_SJ_fLi128ELi128ELNS4_4UMMA5MajorE0ELSP_0ELNSO_7ScaleInE0ELSQ_0EEEEEENS4_6LayoutINS5_IJSD_SD_SD_EEENS5_IJNSA_ILi0EEESV_SV_EEEEENS5_IJNS4_10UnderscoreESY_SY_EEEEENS4_28SM100_TMA_2SM_LOAD_MULTICASTENS4_14ComposedLayoutINS4_7SwizzleILi2ELi4ELi3EEENS4_18smem_ptr_flag_bitsILi16EEENST_INS5_IJNSA_ILi8EEESH_EEENS5_IJSH_SD_EEEEEEEvNS4_8identityES11_S1B_vS1C_EENS_8epilogue10collective18CollectiveEpilogueINS1E_23Sm100TmaWarpSpecializedILi4ELi2ELi16ELb1ELb0EEEJNS5_IJNSA_ILi64EEESG_SH_EEENS5_IJNST_IS1J_SD_EENST_INS5_IJNSA_ILi16EEESC_EEENS5_IJSD_S1J_EEEEEEEESJ_SK_SJ_SK_NS1E_6fusion15FusionCallbacksIS1I_NS1R_17LinearCombinationISJ_fSJ_fLNS_15FloatRoundStyleE2EEES1K_S1Q_JEEENS4_5SM1004TMEM4LOAD26SM100_TMEM_LOAD_32dp32b16xENS4_13SM90_TMA_LOADENS12_INS13_ILi1ELi4ELi3EEES16_NST_INS5_IJS17_S1M_EEENS5_IJS1M_SD_EEEEEEENS4_39AutoVectorizingCopyWithAssumedAlignmentILi128EEENS4_14SM90_TMA_STOREES26_S28_S28_EEEvvEEEEvNT_6ParamsE:
[----:B------:R-:W1:Y:S01]  /*0000*/  LDC R1, c[0x0][0x37c] ;  /* 0x0000df00ff017b82 */ /* 0x000e620000000800 */
[----:B------:R-:W2:Y:S01]  /*0010*/  S2R R61, SR_TID.X ;  /* 0x00000000003d7919 */ /* 0x000ea20000002100 */
[----:B------:R-:W3:Y:S06]  /*0020*/  LDCU.64 UR8, c[0x0][0x890] ;  /* 0x00011200ff0877ac */ /* 0x000eec0008000a00 */
[----:B------:R-:W4:Y:S01]  /*0030*/  S2UR UR47, SR_CgaCtaId ;  /* 0x00000000002f79c3 */ /* 0x000f220000008800 */
[----:B------:R-:W-:Y:S02]  /*0040*/  PRMT R50, RZ, 0x7610, R50 ;  /* 0x00007610ff327816 */ /* 0x000fe40000000032 */
[----:B------:R-:W-:-:S02]  /*0050*/  ELECT P0, URZ, PT ;  /* 0x0000000000ff782f */ /* 0x000fc40003800000 */
[----:B---3--:R-:W-:-:S04]  /*0060*/  ISETP.NE.U32.AND P1, PT, RZ, UR8, PT ;  /* 0x00000008ff007c0c */ /* 0x008fc8000bf25070 */
[----:B------:R-:W-:Y:S01]  /*0070*/  ISETP.NE.AND.EX P2, PT, RZ, UR9, PT, P1 ;  /* 0x00000009ff007c0c */ /* 0x000fe2000bf45310 */
[----:B----4-:R-:W-:Y:S02]  /*0080*/  ULOP3.LUT UR33, UR47, 0x1, URZ, 0xc0, !UPT ;  /* 0x000000012f217892 */ /* 0x010fe4000f8ec0ff */
[----:B------:R-:W-:Y:S01]  /*0090*/  ULOP3.LUT UR34, UR47, 0x1, URZ, 0x3c, !UPT ;  /* 0x000000012f227892 */ /* 0x000fe2000f8e3cff */
[----:B--2---:R-:W-:-:S05]  /*00a0*/  SHF.R.U32.HI R51, RZ, 0x5, R61 ;  /* 0x00000005ff337819 */ /* 0x004fca000001163d */
[----:B------:R-:W2:Y:S02]  /*00b0*/  SHFL.IDX PT, R0, R51, RZ, 0x1f ;  /* 0x00001fff33007589 */ /* 0x000ea400000e0000 */
[----:B--2---:R-:W-:Y:S02]  /*00c0*/  R2UR UR25, R0 ;  /* 0x00000000001972ca */ /* 0x004fe400000e0000 */
[----:B-1----:R-:W-:Y:S05]  /*00d0*/  @P2 BRA `(.L_x_0) ;  /* 0x0000000000302947 */ /* 0x002fea0003800000 */
[----:B------:R-:W1:Y:S02]  /*00e0*/  LDCU.64 UR4, c[0x0][0x888] ;  /* 0x00011100ff0477ac */ /* 0x000e640008000a00 */
[----:B-1----:R-:W-:-:S04]  /*00f0*/  UISETP.NE.U32.AND UP0, UPT, UR4, URZ, UPT ;  /* 0x000000ff0400728c */ /* 0x002fc8000bf05070 */
[----:B------:R-:W-:-:S09]  /*0100*/  UISETP.NE.AND.EX UP0, UPT, UR5, URZ, UPT, UP0 ;  /* 0x000000ff0500728c */ /* 0x000fd2000bf05300 */
[----:B------:R-:W-:Y:S05]  /*0110*/  BRA.U !UP0, `(.L_x_1) ;  /* 0x0000000108147547 */ /* 0x000fea000b800000 */
[----:B------:R-:W1:Y:S01]  /*0120*/  LDC.64 R2, c[0x0][0x888] ;  /* 0x00022200ff027b82 */ /* 0x000e620000000a00 */
[----:B------:R-:W1:Y:S02]  /*0130*/  LDCU.64 UR4, c[0x0][0x358] ;  /* 0x00006b00ff0477ac */ /* 0x000e640008000a00 */
[----:B-1----:R1:W5:Y:S01]  /*0140*/  LDG.E R27, desc[UR4][R2.64] ;  /* 0x00000004021b7981 */ /* 0x002362000c1e1900 */
[----:B------:R-:W-:Y:S01]  /*0150*/  HFMA2 R50, -RZ, RZ, 0, 5.9604644775390625e-08 ;  /* 0x00000001ff327431 */ /* 0x000fe200000001ff */
[----:B------:R-:W-:Y:S05]  /*0160*/  BRA `(.L_x_0) ;  /* 0x00000000000c7947 */ /* 0x000fea0003800000 */
.L_x_1:
[----:B------:R-:W1:Y:S01]  /*0170*/  LDCU UR4, c[0x0][0x880] ;  /* 0x00011000ff0477ac */ /* 0x000e620008000800 */
[----:B------:R-:W-:Y:S01]  /*0180*/  HFMA2 R50, -RZ, RZ, 0, 5.9604644775390625e-08 ;  /* 0x00000001ff327431 */ /* 0x000fe200000001ff */
[----:B-1----:R-:W-:-:S07]  /*0190*/  MOV R27, UR4 ;  /* 0x00000004001b7c02 */ /* 0x002fce0008000f00 */
.L_x_0:
[----:B------:R-:W2:Y:S02]  /*01a0*/  LDCU.64 UR4, c[0x0][0x8b0] ;  /* 0x00011600ff0477ac */ /* 0x000ea40008000a00 */
[----:B--2---:R-:W-:-:S04]  /*01b0*/  UISETP.NE.U32.AND UP0, UPT, UR4, URZ, UPT ;  /* 0x000000ff0400728c */ /* 0x004fc8000bf05070 */
[----:B------:R-:W-:-:S09]  /*01c0*/  UISETP.NE.AND.EX UP0, UPT, UR5, URZ, UPT, UP0 ;  /* 0x000000ff0500728c */ /* 0x000fd2000bf05300 */
[----:B------:R-:W-:Y:S05]  /*01d0*/  BRA.U UP0, `(.L_x_2) ;  /* 0x0000000100287547 */ /* 0x000fea000b800000 */
[----:B------:R-:W2:Y:S02]  /*01e0*/  LDCU.64 UR4, c[0x0][0x8a8] ;  /* 0x00011500ff0477ac */ /* 0x000ea40008000a00 */
[----:B--2---:R-:W-:-:S04]  /*01f0*/  UISETP.NE.U32.AND UP0, UPT, UR4, URZ, UPT ;  /* 0x000000ff0400728c */ /* 0x004fc8000bf05070 */
[----:B------:R-:W-:-:S09]  /*0200*/  UISETP.NE.AND.EX UP0, UPT, UR5, URZ, UPT, UP0 ;  /* 0x000000ff0500728c */ /* 0x000fd2000bf05300 */
[----:B------:R-:W-:Y:S05]  /*0210*/  BRA.U !UP0, `(.L_x_3) ;  /* 0x0000000108107547 */ /* 0x000fea000b800000 */
[----:B------:R-:W2:Y:S01]  /*0220*/  LDC.64 R24, c[0x0][0x8a8] ;  /* 0x00022a00ff187b82 */ /* 0x000ea20000000a00 */
[----:B------:R-:W2:Y:S02]  /*0230*/  LDCU.64 UR4, c[0x0][0x358] ;  /* 0x00006b00ff0477ac */ /* 0x000ea40008000a00 */
[----:B--2---:R2:W5:Y:S01]  /*0240*/  LDG.E R24, desc[UR4][R24.64] ;  /* 0x0000000418187981 */ /* 0x004562000c1e1900 */
[----:B------:R-:W-:Y:S05]  /*0250*/  BRA `(.L_x_2) ;  /* 0x0000000000087947 */ /* 0x000fea0003800000 */
.L_x_3:
[----:B------:R-:W2:Y:S02]  /*0260*/  LDCU UR4, c[0x0][0x8a0] ;  /* 0x00011400ff0477ac */ /* 0x000ea40008000800 */
[----:B--2---:R-:W-:Y:S02]  /*0270*/  MOV R24, UR4 ;  /* 0x0000000400187c02 */ /* 0x004fe40008000f00 */
.L_x_2:
[----:B------:R-:W-:Y:S01]  /*0280*/  IMAD.U32 R0, RZ, RZ, UR25 ;  /* 0x00000019ff007e24 */ /* 0x000fe2000f8e00ff */
[----:B------:R-:W-:Y:S04]  /*0290*/  BSSY.RECONVERGENT B0, `(.L_x_4) ;  /* 0x000000c000007945 */ /* 0x000fe80003800200 */
[C---:B------:R-:W-:Y:S02]  /*02a0*/  ISETP.NE.OR P3, PT, R0.reuse, 0x1, !P0 ;  /* 0x000000010000780c */ /* 0x040fe40004765670 */
[----:B------:R-:W-:-:S11]  /*02b0*/  ISETP.NE.OR P2, PT, R0, 0x3, !P0 ;  /* 0x000000030000780c */ /* 0x000fd60004745670 */
[----:B------:R-:W-:Y:S05]  /*02c0*/  @P3 BRA `(.L_x_5) ;  /* 0x0000000000203947 */ /* 0x000fea0003800000 */
[----:B------:R-:W3:Y:S02]  /*02d0*/  LDCU.64 UR4, c[0x0][0x348] ;  /* 0x00006900ff0477ac */ /* 0x000ee40008000a00 */
[----:B---3--:R-:W-:Y:S02]  /*02e0*/  UIADD3 UR6, UP1, UPT, UR4, 0x80, URZ ;  /* 0x0000008004067890 */ /* 0x008fe4000ff3e0ff */
[----:B------:R-:W-:Y:S02]  /*02f0*/  UIADD3 UR4, UP0, UPT, UR4, 0x180, URZ ;  /* 0x0000018004047890 */ /* 0x000fe4000ff1e0ff */
[----:B------:R-:W-:Y:S02]  /*0300*/  UIADD3.X UR7, UPT, UPT, URZ, UR5, URZ, UP1, !UPT ;  /* 0x00000005ff077290 */ /* 0x000fe40008ffe4ff */
[----:B------:R-:W-:-:S07]  /*0310*/  UIADD3.X UR5, UPT, UPT, URZ, UR5, URZ, UP0, !UPT ;  /* 0x00000005ff057290 */ /* 0x000fce00087fe4ff */
[----:B------:R3:W-:Y:S02]  /*0320*/  UTMACCTL.PF [UR6] ;  /* 0x00000000060079b9 */ /* 0x0007e40008040000 */
[----:B------:R3:W-:Y:S02]  /*0330*/  UTMACCTL.PF [UR4] ;  /* 0x00000000040079b9 */ /* 0x0007e40008040000 */
[----:B---3--:R-:W-:Y:S01]  /*0340*/  NOP ;  /* 0x0000000000007918 */ /* 0x008fe20000000000 */
.L_x_5:
[----:B------:R-:W-:Y:S05]  /*0350*/  BSYNC.RECONVERGENT B0 ;  /* 0x0000000000007941 */ /* 0x000fea0003800200 */
.L_x_4:
[----:B------:R-:W-:Y:S04]  /*0360*/  BSSY.RECONVERGENT B0, `(.L_x_6) ;  /* 0x000000a000007945 */ /* 0x000fe80003800200 */
        /* <DEDUP_REMOVED lines=9> */
.L_x_7:
[----:B------:R-:W-:Y:S05]  /*0400*/  BSYNC.RECONVERGENT B0 ;  /* 0x0000000000007941 */ /* 0x000fea0003800200 */
.L_x_6:
[----:B------:R-:W3:Y:S01]  /*0410*/  LDCU.64 UR4, c[0x0][0x888] ;  /* 0x00011100ff0477ac */ /* 0x000ee20008000a00 */
[----:B------:R-:W-:Y:S01]  /*0420*/  ISETP.NE.AND.EX P1, PT, RZ, UR9, PT, P1 ;  /* 0x00000009ff007c0c */ /* 0x000fe2000bf25310 */
[----:B------:R-:W-:Y:S01]  /*0430*/  UPLOP3.LUT UP5, UPT, UPT, UPT, UPT, 0x80, 0x8 ;  /* 0x000000000008789c */ /* 0x000fe20003faf070 */
[----:B---3--:R-:W-:-:S04]  /*0440*/  ISETP.NE.U32.AND P2, PT, RZ, UR4, PT ;  /* 0x00000004ff007c0c */ /* 0x008fc8000bf45070 */
[----:B------:R-:W-:-:S13]  /*0450*/  ISETP.NE.AND.EX P2, PT, RZ, UR5, PT, P2 ;  /* 0x00000005ff007c0c */ /* 0x000fda000bf45320 */
[----:B------:R-:W-:Y:S05]  /*0460*/  @P2 BRA P1, `(.L_x_8) ;  /* 0x0000000000282947 */ /* 0x000fea0000800000 */
[----:B------:R-:W-:Y:S01]  /*0470*/  UISETP.NE.U32.AND UP0, UPT, UR8, URZ, UPT ;  /* 0x000000ff0800728c */ /* 0x000fe2000bf05070 */
[----:B-----5:R-:W-:Y:S01]  /*0480*/  FSETP.NEU.AND P1, PT, R27, RZ, PT ;  /* 0x000000ff1b00720b */ /* 0x020fe20003f2d000 */
[----:B------:R-:W-:Y:S02]  /*0490*/  UISETP.NE.U32.AND UP2, UPT, UR4, URZ, UPT ;  /* 0x000000ff0400728c */ /* 0x000fe4000bf45070 */
[----:B------:R-:W-:Y:S02]  /*04a0*/  UISETP.NE.AND.EX UP1, UPT, UR9, URZ, UPT, UP0 ;  /* 0x000000ff0900728c */ /* 0x000fe4000bf25300 */
[----:B------:R-:W-:-:S04]  /*04b0*/  UISETP.NE.AND.EX UP0, UPT, UR5, URZ, UPT, UP2 ;  /* 0x000000ff0500728c */ /* 0x000fc8000bf05320 */
[----:B------:R-:W-:-:S04]  /*04c0*/  USEL UR4, URZ, 0xffffffff, UP0 ;  /* 0xffffffffff047887 */ /* 0x000fc80008000000 */
[----:B------:R-:W-:Y:S01]  /*04d0*/  VOTEU.ANY UP0, P1 ;  /* 0x0000000000ff7886 */ /* 0x000fe20000800100 */
[----:B------:R-:W-:-:S04]  /*04e0*/  @!UP1 USEL UR4, URZ, 0xffffffff, UP0 ;  /* 0xffffffffff049887 */ /* 0x000fc80008000000 */
[----:B------:R-:W-:-:S04]  /*04f0*/  ULOP3.LUT UR4, UR4, 0x1, URZ, 0xc0, !UPT ;  /* 0x0000000104047892 */ /* 0x000fc8000f8ec0ff */
[----:B------:R-:W-:-:S11]  /*0500*/  UISETP.NE.U32.AND UP5, UPT, UR4, 0x1, UPT ;  /* 0x000000010400788c */ /* 0x000fd6000bfa5070 */
.L_x_8:
[----:B------:R-:W3:Y:S01]  /*0510*/  SHFL.IDX PT, R0, R51, RZ, 0x1f ;  /* 0x00001fff33007589 */ /* 0x000ee200000e0000 */
[----:B------:R-:W-:-:S04]  /*0520*/  UISETP.NE.AND UP0, UPT, UR25, 0x2, UPT ;  /* 0x000000021900788c */ /* 0x000fc8000bf05270 */
[----:B------:R-:W-:Y:S02]  /*0530*/  UISETP.EQ.AND UP1, UPT, UR33, URZ, !UP0 ;  /* 0x000000ff2100728c */ /* 0x000fe4000c722270 */
[----:B------:R-:W-:-:S04]  /*0540*/  USEL UR46, URZ, 0x1, UP0 ;  /* 0x00000001ff2e7887 */ /* 0x000fc80008000000 */
[----:B------:R-:W-:Y:S02]  /*0550*/  PLOP3.LUT P3, PT, P0, PT, UP1, 0x80, 0x8 ;  /* 0x000000000008781c */ /* 0x000fe4000076f018 */
[----:B---3--:R-:W-:-:S13]  /*0560*/  ISETP.NE.AND P1, PT, R0, RZ, PT ;  /* 0x000000ff0000720c */ /* 0x008fda0003f25270 */
[----:B------:R-:W-:Y:S05]  /*0570*/  @P1 BRA `(.L_x_9) ;  /* 0x0000000400101947 */ /* 0x000fea0003800000 */
[----:B------:R-:W-:Y:S01]  /*0580*/  ELECT P1, URZ, PT ;  /* 0x0000000000ff782f */ /* 0x000fe20003820000 */
[----:B------:R-:W-:-:S12]  /*0590*/  BSSY.RECONVERGENT B0, `(.L_x_9) ;  /* 0x0000042000007945 */ /* 0x000fd80003800200 */
[----:B------:R-:W-:Y:S05]  /*05a0*/  @!P1 BRA `(.L_x_10) ;  /* 0x0000000400009947 */ /* 0x000fea0003800000 */
[----:B------:R-:W-:Y:S01]  /*05b0*/  UMOV UR4, 0x400 ;  /* 0x0000040000047882 */ /* 0x000fe20000000000 */
[----:B------:R-:W-:Y:S01]  /*05c0*/  UMOV UR8, 0x1 ;  /* 0x0000000100087882 */ /* 0x000fe20000000000 */
[----:B------:R-:W-:Y:S01]  /*05d0*/  UMOV UR6, 0x3 ;  /* 0x0000000300067882 */ /* 0x000fe20000000000 */
[----:B------:R-:W-:Y:S02]  /*05e0*/  ULEA UR4, UR47, UR4, 0x18 ;  /* 0x000000042f047291 */ /* 0x000fe4000f8ec0ff */
[----:B------:R-:W-:-:S04]  /*05f0*/  UIADD3 UR8, UPT, UPT, -UR8, 0x100000, URZ ;  /* 0x0010000008087890 */ /* 0x000fc8000fffe1ff */
[----:B------:R-:W-:Y:S02]  /*0600*/  USHF.L.U32 UR9, UR8, 0xb, URZ ;  /* 0x0000000b08097899 */ /* 0x000fe400080006ff */
[----:B------:R-:W-:Y:S02]  /*0610*/  USHF.L.U32 UR8, UR8, 0x1, URZ ;  /* 0x0000000108087899 */ /* 0x000fe400080006ff */
[----:B------:R-:W-:-:S04]  /*0620*/  UIADD3 UR6, UPT, UPT, -UR6, 0x100000, URZ ;  /* 0x0010000006067890 */ /* 0x000fc8000fffe1ff */
[----:B------:R-:W-:Y:S02]  /*0630*/  USHF.L.U32 UR7, UR6, 0xb, URZ ;  /* 0x0000000b06077899 */ /* 0x000fe400080006ff */
[----:B------:R-:W-:Y:S01]  /*0640*/  USHF.L.U32 UR6, UR6, 0x1, URZ ;  /* 0x0000000106067899 */ /* 0x000fe200080006ff */
[----:B------:R-:W3:Y:S03]  /*0650*/  FENCE.VIEW.ASYNC.S ;  /* 0x00000000000073c6 */ /* 0x000ee60000000000 */
[----:B---3--:R3:W4:Y:S08]  /*0660*/  SYNCS.EXCH.64 URZ, [UR4], UR8 ;  /* 0x0000000804ff75b2 */ /* 0x0087300008000100 */
[----:B------:R3:W1:Y:S01]  /*0670*/  SYNCS.EXCH.64 URZ, [UR4+0xd0], UR6 ;  /* 0x0000d00604ff75b2 */ /* 0x0006620008000100 */
        /* <DEDUP_REMOVED lines=49> */
[----:B------:R3:W1:Y:S02]  /*0990*/  SYNCS.EXCH.64 URZ, [UR4+0x198], UR6 ;  /* 0x0001980604ff75b2 */ /* 0x0006640008000100 */
[----:B---34-:R-:W-:Y:S01]  /*09a0*/  NOP ;  /* 0x0000000000007918 */ /* 0x018fe20000000000 */
.L_x_10:
[----:B------:R-:W-:Y:S05]  /*09b0*/  BSYNC.RECONVERGENT B0 ;  /* 0x0000000000007941 */ /* 0x000fea0003800200 */
.L_x_9:
[----:B------:R-:W3:Y:S01]  /*09c0*/  SHFL.IDX PT, R0, R51, RZ, 0x1f ;  /* 0x00001fff33007589 */ /* 0x000ee200000e0000 */
[----:B------:R-:W-:Y:S01]  /*09d0*/  NOP ;  /* 0x0000000000007918 */ /* 0x000fe20000000000 */
[----:B---3--:R-:W-:-:S13]  /*09e0*/  ISETP.NE.AND P1, PT, R0, 0x1, PT ;  /* 0x000000010000780c */ /* 0x008fda0003f25270 */
[----:B------:R-:W-:Y:S05]  /*09f0*/  @P1 BRA `(.L_x_11) ;  /* 0x0000000000541947 */ /* 0x000fea0003800000 */
        /* <DEDUP_REMOVED lines=10> */
[----:B------:R-:W-:Y:S01]  /*0aa0*/  ELECT P1, URZ, PT ;  /* 0x0000000000ff782f */ /* 0x000fe20003820000 */
[----:B------:R-:W3:Y:S02]  /*0ab0*/  FENCE.VIEW.ASYNC.S ;  /* 0x00000000000073c6 */ /* 0x000ee40000000000 */
[----:B---3--:R3:W4:Y:S08]  /*0ac0*/  SYNCS.EXCH.64 URZ, [UR4+0x1a0], UR8 ;  /* 0x0001a00804ff75b2 */ /* 0x0087300008000100 */
[----:B------:R3:W1:Y:S01]  /*0ad0*/  SYNCS.EXCH.64 URZ, [UR4+0x1c0], UR6 ;  /* 0x0001c00604ff75b2 */ /* 0x0006620008000100 */
[----:B------:R3:W1:Y:S01]  /*0ae0*/  SYNCS.EXCH.64 URZ, [UR4+0x1a8], UR8 ;  /* 0x0001a80804ff75b2 */ /* 0x0006620008000100 */
[----:B------:R3:W1:Y:S01]  /*0af0*/  SYNCS.EXCH.64 URZ, [UR4+0x1c8], UR6 ;  /* 0x0001c80604ff75b2 */ /* 0x0006620008000100 */
[----:B------:R3:W1:Y:S01]  /*0b00*/  SYNCS.EXCH.64 URZ, [UR4+0x1b0], UR8 ;  /* 0x0001b00804ff75b2 */ /* 0x0006620008000100 */
[----:B------:R3:W1:Y:S01]  /*0b10*/  SYNCS.EXCH.64 URZ, [UR4+0x1d0], UR6 ;  /* 0x0001d00604ff75b2 */ /* 0x0006620008000100 */
[----:B------:R3:W1:Y:S01]  /*0b20*/  SYNCS.EXCH.64 URZ, [UR4+0x1b8], UR8 ;  /* 0x0001b80804ff75b2 */ /* 0x0006620008000100 */
[----:B------:R3:W1:Y:S01]  /*0b30*/  SYNCS.EXCH.64 URZ, [UR4+0x1d8], UR6 ;  /* 0x0001d80604ff75b2 */ /* 0x0006620008000100 */
[----:B------:R-:W-:Y:S01]  /*0b40*/  NOP ;  /* 0x0000000000007918 */ /* 0x000fe20000000000 */
.L_x_11:
[----:B------:R-:W2:Y:S01]  /*0b50*/  SHFL.IDX PT, R0, R51, RZ, 0x1f ;  /* 0x00001fff33007589 */ /* 0x000ea200000e0000 */
[----:B------:R-:W-:Y:S01]  /*0b60*/  NOP ;  /* 0x0000000000007918 */ /* 0x000fe20000000000 */
[----:B--2---:R-:W-:-:S13]  /*0b70*/  ISETP.NE.AND P1, PT, R0, 0x3, PT ;  /* 0x000000030000780c */ /* 0x004fda0003f25270 */
[----:B------:R-:W-:Y:S05]  /*0b80*/  @P1 BRA `(.L_x_12) ;  /* 0x00000000002c1947 */ /* 0x000fea0003800000 */
[----:B---3--:R-:W-:Y:S01]  /*0b90*/  UMOV UR6, 0x400 ;  /* 0x0000040000067882 */ /* 0x008fe20000000000 */
[----:B------:R-:W-:Y:S01]  /*0ba0*/  UMOV UR4, 0x20 ;  /* 0x0000002000047882 */ /* 0x000fe20000000000 */
[----:B------:R-:W-:Y:S02]  /*0bb0*/  ULEA UR6, UR47, UR6, 0x18 ;  /* 0x000000062f067291 */ /* 0x000fe4000f8ec0ff */
[----:B------:R-:W-:-:S04]  /*0bc0*/  UIADD3 UR4, UPT, UPT, -UR4, 0x100000, URZ ;  /* 0x0010000004047890 */ /* 0x000fc8000fffe1ff */
[----:B------:R-:W-:Y:S02]  /*0bd0*/  USHF.L.U32 UR5, UR4, 0xb, URZ ;  /* 0x0000000b04057899 */ /* 0x000fe400080006ff */
[----:B------:R-:W-:Y:S01]  /*0be0*/  USHF.L.U32 UR4, UR4, 0x1, URZ ;  /* 0x0000000104047899 */ /* 0x000fe200080006ff */
[----:B------:R-:W-:Y:S01]  /*0bf0*/  ELECT P1, URZ, PT ;  /* 0x0000000000ff782f */ /* 0x000fe20003820000 */
[----:B------:R-:W2:Y:S10]  /*0c00*/  FENCE.VIEW.ASYNC.S ;  /* 0x00000000000073c6 */ /* 0x000eb40000000000 */
[----:B--2---:R2:W3:Y:S01]  /*0c10*/  SYNCS.EXCH.64 URZ, [UR6+0x1e0], UR4 ;  /* 0x0001e00406ff75b2 */ /* 0x0044e20008000100 */
[----:B------:R2:W1:Y:S01]  /*0c20*/  SYNCS.EXCH.64 URZ, [UR6+0x1e8], UR4 ;  /* 0x0001e80406ff75b2 */ /* 0x0004620008000100 */
[----:B------:R-:W-:Y:S01]  /*0c30*/  NOP ;  /* 0x0000000000007918 */ /* 0x000fe20000000000 */
.L_x_12:
[----:B------:R-:W4:Y:S01]  /*0c40*/  SHFL.IDX PT, R0, R51, RZ, 0x1f ;  /* 0x00001fff33007589 */ /* 0x000f2200000e0000 */
[----:B------:R-:W-:Y:S01]  /*0c50*/  NOP ;  /* 0x0000000000007918 */ /* 0x000fe20000000000 */
[----:B----4-:R-:W-:-:S13]  /*0c60*/  ISETP.NE.AND P1, PT, R0, 0x4, PT ;  /* 0x000000040000780c */ /* 0x010fda0003f25270 */
[----:B------:R-:W-:Y:S05]  /*0c70*/  @P1 BRA `(.L_x_13) ;  /* 0x0000000000481947 */ /* 0x000fea0003800000 */
[----:B--23--:R-:W-:Y:S01]  /*0c80*/  UMOV UR4, 0x720 ;  /* 0x0000072000047882 */ /* 0x00cfe20000000000 */
[----:B------:R-:W-:Y:S01]  /*0c90*/  UMOV UR6, 0x400 ;  /* 0x0000040000067882 */ /* 0x000fe20000000000 */
[----:B------:R-:W-:Y:S01]  /*0ca0*/  USEL UR4, UR4, 0x620, UP5 ;  /* 0x0000062004047887 */ /* 0x000fe2000a800000 */
        /* <DEDUP_REMOVED lines=9> */
[----:B------:R-:W2:Y:S02]  /*0d40*/  FENCE.VIEW.ASYNC.S ;  /* 0x00000000000073c6 */ /* 0x000ea40000000000 */
[----:B--2---:R4:W2:Y:S08]  /*0d50*/  SYNCS.EXCH.64 URZ, [UR6+0x1f0], UR8 ;  /* 0x0001f00806ff75b2 */ /* 0x0048b00008000100 */
[----:B------:R4:W3:Y:S01]  /*0d60*/  SYNCS.EXCH.64 URZ, [UR6+0x200], UR4 ;  /* 0x0002000406ff75b2 */ /* 0x0008e20008000100 */
[----:B------:R4:W1:Y:S01]  /*0d70*/  SYNCS.EXCH.64 URZ, [UR6+0x1f8], UR8 ;  /* 0x0001f80806ff75b2 */ /* 0x0008620008000100 */
[----:B------:R4:W1:Y:S02]  /*0d80*/  SYNCS.EXCH.64 URZ, [UR6+0x208], UR4 ;  /* 0x0002080406ff75b2 */ /* 0x0008640008000100 */
[----:B----4-:R-:W-:Y:S01]  /*0d90*/  NOP ;  /* 0x0000000000007918 */ /* 0x010fe20000000000 */
.L_x_13:
[----:B------:R-:W4:Y:S01]  /*0da0*/  SHFL.IDX PT, R0, R51, RZ, 0x1f ;  /* 0x00001fff33007589 */ /* 0x000f2200000e0000 */
[----:B------:R-:W-:Y:S01]  /*0db0*/  NOP ;  /* 0x0000000000007918 */ /* 0x000fe20000000000 */
[----:B----4-:R-:W-:-:S13]  /*0dc0*/  ISETP.NE.AND P1, PT, R0, 0x5, PT ;  /* 0x000000050000780c */ /* 0x010fda0003f25270 */
[----:B------:R-:W-:Y:S05]  /*0dd0*/  @P1 BRA `(.L_x_14) ;  /* 0x0000000000541947 */ /* 0x000fea0003800000 */
[----:B--23--:R-:W-:Y:S01]  /*0de0*/  UMOV UR4, 0x400 ;  /* 0x0000040000047882 */ /* 0x00cfe20000000000 */
        /* <DEDUP_REMOVED lines=14> */
[----:B------:R4:W1:Y:S01]  /*0ed0*/  SYNCS.EXCH.64 URZ, [UR4+0x238], UR8 ;  /* 0x0002380804ff75b2 */ /* 0x0008620008000100 */
[----:B------:R4:W1:Y:S01]  /*0ee0*/  SYNCS.EXCH.64 URZ, [UR4+0x220], UR6 ;  /* 0x0002200604ff75b2 */ /* 0x0008620008000100 */
[----:B------:R4:W1:Y:S01]  /*0ef0*/  SYNCS.EXCH.64 URZ, [UR4+0x240], UR8 ;  /* 0x0002400804ff75b2 */ /* 0x0008620008000100 */
[----:B------:R4:W1:Y:S01]  /*0f00*/  SYNCS.EXCH.64 URZ, [UR4+0x228], UR6 ;  /* 0x0002280604ff75b2 */ /* 0x0008620008000100 */
[----:B------:R4:W1:Y:S02]  /*0f10*/  SYNCS.EXCH.64 URZ, [UR4+0x248], UR8 ;  /* 0x0002480804ff75b2 */ /* 0x0008640008000100 */
[----:B----4-:R-:W-:Y:S01]  /*0f20*/  NOP ;  /* 0x0000000000007918 */ /* 0x010fe20000000000 */
.L_x_14:
[----:B------:R-:W4:Y:S01]  /*0f30*/  SHFL.IDX PT, R0, R51, RZ, 0x1f ;  /* 0x00001fff33007589 */ /* 0x000f2200000e0000 */
[----:B------:R-:W-:Y:S01]  /*0f40*/  ISETP.NE.OR P0, PT, RZ, UR25, !P0 ;  /* 0x00000019ff007c0c */ /* 0x000fe2000c705670 */
[----:B------:R-:W-:Y:S01]  /*0f50*/  NOP ;  /* 0x0000000000007918 */ /* 0x000fe20000000000 */
[----:B----4-:R-:W-:-:S13]  /*0f60*/  ISETP.NE.AND P1, PT, R0, 0x3, PT ;  /* 0x000000030000780c */ /* 0x010fda0003f25270 */
[----:B------:R-:W-:Y:S05]  /*0f70*/  @P1 BRA `(.L_x_15) ;  /* 0x0000000000341947 */ /* 0x000fea0003800000 */
[----:B--23--:R-:W-:Y:S01]  /*0f80*/  UMOV UR4, 0x400 ;  /* 0x0000040000047882 */ /* 0x00cfe20000000000 */
[----:B------:R-:W-:Y:S01]  /*0f90*/  UMOV UR6, 0x20 ;  /* 0x0000002000067882 */ /* 0x000fe20000000000 */
[----:B------:R-:W-:Y:S02]  /*0fa0*/  ULEA UR4, UR47, UR4, 0x18 ;  /* 0x000000042f047291 */ /* 0x000fe4000f8ec0ff */
[----:B------:R-:W-:-:S04]  /*0fb0*/  UIADD3 UR6, UPT, UPT, -UR6, 0x100000, URZ ;  /* 0x0010000006067890 */ /* 0x000fc8000fffe1ff */
[----:B------:R-:W-:Y:S02]  /*0fc0*/  USHF.L.U32 UR7, UR6, 0xb, URZ ;  /* 0x0000000b06077899 */ /* 0x000fe400080006ff */
[----:B------:R-:W-:Y:S01]  /*0fd0*/  USHF.L.U32 UR6, UR6, 0x1, URZ ;  /* 0x0000000106067899 */ /* 0x000fe200080006ff */
[----:B------:R-:W-:Y:S01]  /*0fe0*/  ELECT P1, URZ, PT ;  /* 0x0000000000ff782f */ /* 0x000fe20003820000 */
[----:B------:R-:W2:Y:S10]  /*0ff0*/  FENCE.VIEW.ASYNC.S ;  /* 0x00000000000073c6 */ /* 0x000eb40000000000 */
[----:B--2---:R4:W2:Y:S01]  /*1000*/  SYNCS.EXCH.64 URZ, [UR4+0x250], UR6 ;  /* 0x0002500604ff75b2 */ /* 0x0048a20008000100 */
[----:B------:R4:W3:Y:S01]  /*1010*/  SYNCS.EXCH.64 URZ, [UR4+0x260], UR6 ;  /* 0x0002600604ff75b2 */ /* 0x0008e20008000100 */
[----:B------:R4:W1:Y:S01]  /*1020*/  SYNCS.EXCH.64 URZ, [UR4+0x258], UR6 ;  /* 0x0002580604ff75b2 */ /* 0x0008620008000100 */
[----:B------:R4:W1:Y:S02]  /*1030*/  SYNCS.EXCH.64 URZ, [UR4+0x268], UR6 ;  /* 0x0002680604ff75b2 */ /* 0x0008640008000100 */
[----:B----4-:R-:W-:Y:S01]  /*1040*/  NOP ;  /* 0x0000000000007918 */ /* 0x010fe20000000000 */
.L_x_15:
[----:B------:R-:W-:Y:S01]  /*1050*/  VOTEU.ALL UP0, P0 ;  /* 0x0000000000ff7886 */ /* 0x000fe20000000000 */
[----:B--23--:R-:W-:Y:S01]  /*1060*/  UMOV UR4, 0x20 ;  /* 0x0000002000047882 */ /* 0x00cfe20000000000 */
[----:B------:R-:W2:Y:S01]  /*1070*/  LDCU UR35, c[0x0][0x36c] ;  /* 0x00006d80ff2377ac */ /* 0x000ea20008000800 */
[----:B------:R-:W-:Y:S01]  /*1080*/  NOP ;  /* 0x0000000000007918 */ /* 0x000fe20000000000 */
[----:B------:R-:W-:Y:S01]  /*1090*/  LOP3.LUT R0, R61, 0x1f, RZ, 0xc0, !PT ;  /* 0x0000001f3d007812 */ /* 0x000fe200078ec0ff */
[----:B------:R-:W-:Y:S01]  /*10a0*/  @!UP0 UMOV UR6, 0x400 ;  /* 0x0000040000068882 */ /* 0x000fe20000000000 */
[----:B------:R-:W-:-:S04]  /*10b0*/  @!UP0 UIADD3 UR4, UPT, UPT, -UR4, 0x100000, URZ ;  /* 0x0010000004048890 */ /* 0x000fc8000fffe1ff */
[----:B------:R-:W-:Y:S02]  /*10c0*/  @!UP0 USHF.L.U32 UR5, UR4, 0xb, URZ ;  /* 0x0000000b04058899 */ /* 0x000fe400080006ff */
[----:B------:R-:W-:Y:S02]  /*10d0*/  @!UP0 USHF.L.U32 UR4, UR4, 0x1, URZ ;  /* 0x0000000104048899 */ /* 0x000fe400080006ff */
[----:B------:R-:W-:Y:S01]  /*10e0*/  @!UP0 ULEA UR6, UR47, UR6, 0x18 ;  /* 0x000000062f068291 */ /* 0x000fe2000f8ec0ff */
[----:B------:R-:W-:Y:S01]  /*10f0*/  VOTEU.ALL UP0, P0 ;  /* 0x0000000000ff7886 */ /* 0x000fe20000000000 */
[----:B------:R-:W-:Y:S02]  /*1100*/  UISETP.NE.AND UP6, UPT, UR25, URZ, UPT ;  /* 0x000000ff1900728c */ /* 0x000fe4000bfc5270 */
[----:B--2---:R-:W-:Y:S01]  /*1110*/  UISETP.EQ.U32.AND UP1, UPT, UR35, 0x1, UPT ;  /* 0x000000012300788c */ /* 0x004fe2000bf22070 */
[----:B------:R-:W2:Y:S07]  /*1120*/  FENCE.VIEW.ASYNC.S ;  /* 0x00000000000073c6 */ /* 0x000eae0000000000 */
[----:B--2---:R2:W3:Y:S01]  /*1130*/  @!UP0 SYNCS.EXCH.64 URZ, [UR6+0x270], UR4 ;  /* 0x0002700406ff85b2 */ /* 0x0044e20008000100 */
[----:B------:R-:W-:Y:S05]  /*1140*/  BRA.U !UP1, `(.L_x_16) ;  /* 0x0000000109087547 */ /* 0x000fea000b800000 */
[----:B-1-3--:R-:W-:Y:S01]  /*1150*/  UCGABAR_ARV ;  /* 0x00000000000079c7 */ /* 0x00afe20008000000 */
[----:B------:R-:W-:Y:S05]  /*1160*/  BRA `(.L_x_17) ;  /* 0x0000000000047947 */ /* 0x000fea0003800000 */
.L_x_16:
[----:B-1-3--:R-:W-:Y:S01]  /*1170*/  NOP ;  /* 0x0000000000007918 */ /* 0x00afe20000000000 */
.L_x_17:
[----:B------:R-:W1:Y:S01]  /*1180*/  S2UR UR28, SR_CTAID.Y ;  /* 0x00000000001c79c3 */ /* 0x000e620000002600 */
[----:B------:R-:W-:-:S05]  /*1190*/  CS2R.32 R52, SR_CgaSize ;  /* 0x0000000000347805 */ /* 0x000fca0000008a00 */
[----:B------:R-:W-:-:S05]  /*11a0*/  IMAD R52, R52, -0xa0, RZ ;  /* 0xffffff6034347824 */ /* 0x000fca00078e02ff */
[----:B--2---:R-:W-:-:S14]  /*11b0*/  R2UR UR4, R52 ;  /* 0x00000000340472ca */ /* 0x004fdc00000e0000 */
[----:B------:R-:W2:Y:S01]  /*11c0*/  LDCU UR4, c[0x0][UR4+0x2b4] ;  /* 0x00005680040477ac */ /* 0x000ea20008000800 */
[----:B------:R-:W-:-:S05]  /*11d0*/  CS2R.32 R52, SR_CgaSize ;  /* 0x0000000000347805 */ /* 0x000fca0000008a00 */
[----:B------:R-:W-:-:S05]  /*11e0*/  IMAD R52, R52, -0xa0, RZ ;  /* 0xffffff6034347824 */ /* 0x000fca00078e02ff */
[----:B------:R-:W-:-:S14]  /*11f0*/  R2UR UR5, R52 ;  /* 0x00000000340572ca */ /* 0x000fdc00000e0000 */
[----:B------:R-:W3:Y:S01]  /*1200*/  LDCU UR5, c[0x0][UR5+0x2b0] ;  /* 0x00005600050577ac */ /* 0x000ee20008000800 */
[----:B------:R-:W4:Y:S01]  /*1210*/  S2UR UR31, SR_CTAID.X ;  /* 0x00000000001f79c3 */ /* 0x000f220000002500 */
[----:B------:R-:W-:-:S05]  /*1220*/  CS2R.32 R52, SR_CgaSize ;  /* 0x0000000000347805 */ /* 0x000fca0000008a00 */
[----:B------:R-:W-:-:S05]  /*1230*/  IMAD R52, R52, -0xa0, RZ ;  /* 0xffffff6034347824 */ /* 0x000fca00078e02ff */
[----:B------:R-:W-:-:S14]  /*1240*/  R2UR UR8, R52 ;  /* 0x00000000340872ca */ /* 0x000fdc00000e0000 */
[----:B------:R-:W3:Y:S01]  /*1250*/  LDCU UR8, c[0x0][UR8+0x2a4] ;  /* 0x00005480080877ac */ /* 0x000ee20008000800 */
[----:B------:R-:W-:-:S05]  /*1260*/  CS2R.32 R52, SR_CgaSize ;  /* 0x0000000000347805 */ /* 0x000fca0000008a00 */
[----:B------:R-:W-:-:S05]  /*1270*/  IMAD R52, R52, -0xa0, RZ ;  /* 0xffffff6034347824 */ /* 0x000fca00078e02ff */
[----:B------:R-:W-:-:S14]  /*1280*/  R2UR UR63, R52 ;  /* 0x00000000343f72ca */ /* 0x000fdc00000e0000 */
[----:B------:R-:W3:Y:S01]  /*1290*/  LDCU UR63, c[0x0][UR63+0x2a0] ;  /* 0x000054003f3f77ac */ /* 0x000ee20008000800 */
[----:B------:R-:W-:Y:S02]  /*12a0*/  USHF.R.U32.HI UR12, URZ, 0x1, UR47 ;  /* 0x00000001ff0c7899 */ /* 0x000fe4000801162f */
[----:B------:R-:W-:Y:S02]  /*12b0*/  USHF.R.U32.HI UR11, URZ, 0x2, UR47 ;  /* 0x00000002ff0b7899 */ /* 0x000fe4000801162f */
[----:B------:R-:W-:Y:S02]  /*12c0*/  USHF.L.U32 UR27, UR47, 0x8, URZ ;  /* 0x000000082f1b7899 */ /* 0x000fe400080006ff */
[----:B------:R-:W-:Y:S01]  /*12d0*/  USHF.L.U32 UR26, UR47, 0x9, URZ ;  /* 0x000000092f1a7899 */ /* 0x000fe200080006ff */
[----:B-1----:R-:W-:Y:S01]  /*12e0*/  I2FP.F32.U32 R2, UR28 ;  /* 0x0000001c00027c45 */ /* 0x002fe20008201000 */
[----:B------:R-:W1:Y:S04]  /*12f0*/  LDCU UR29, c[0x0][0xb24] ;  /* 0x00016480ff1d77ac */ /* 0x000e680008000800 */
[----:B--2---:R-:W-:Y:S01]  /*1300*/  FMUL R2, R2, UR4 ;  /* 0x0000000402027c20 */ /* 0x004fe20008400000 */
[----:B------:R-:W-:Y:S01]  /*1310*/  ULOP3.LUT UR4, UR33, 0x4, UR47, 0xf8, !UPT ;  /* 0x0000000421047892 */ /* 0x000fe2000f8ef82f */
[----:B----4-:R-:W-:Y:S01]  /*1320*/  I2FP.F32.U32 R3, UR31 ;  /* 0x0000001f00037c45 */ /* 0x010fe20008201000 */
[----:B------:R-:W2:Y:S03]  /*1330*/  LDCU UR45, c[0x0][0xb24] ;  /* 0x00016480ff2d77ac */ /* 0x000ea60008000800 */
[----:B------:R-:W4:Y:S01]  /*1340*/  F2I.U32.TRUNC.NTZ R2, R2 ;  /* 0x0000000200027305 */ /* 0x000f22000020f000 */
[----:B---3--:R-:W-:Y:S01]  /*1350*/  FMUL R3, R3, UR5 ;  /* 0x0000000503037c20 */ /* 0x008fe20008400000 */
[----:B------:R-:W-:-:S02]  /*1360*/  UISETP.GT.U32.AND UP0, UPT, UR4, 0xffff, UPT ;  /* 0x0000ffff0400788c */ /* 0x000fc4000bf04070 */
[----:B------:R-:W-:Y:S02]  /*1370*/  ULOP3.LUT UR5, UR47, 0x3, URZ, 0xc0, !UPT ;  /* 0x000000032f057892 */ /* 0x000fe4000f8ec0ff */
[----:B------:R-:W-:Y:S02]  /*1380*/  USEL UR21, UR4, 0xffff, !UP0 ;  /* 0x0000ffff04157887 */ /* 0x000fe4000c000000 */
[----:B------:R-:W3:Y:S01]  /*1390*/  F2I.U32.TRUNC.NTZ R3, R3 ;  /* 0x0000000300037305 */ /* 0x000ee2000020f000 */
[----:B------:R-:W-:Y:S01]  /*13a0*/  UISETP.GT.U32.AND UP1, UPT, UR5, 0xffff, UPT ;  /* 0x0000ffff0500788c */ /* 0x000fe2000bf24070 */
[----:B------:R-:W1:Y:S01]  /*13b0*/  LDCU UR32, c[0x0][0xb30] ;  /* 0x00016600ff2077ac */ /* 0x000e620008000800 */
[----:B----4-:R-:W-:Y:S02]  /*13c0*/  R2UR UR7, R2 ;  /* 0x00000000020772ca */ /* 0x010fe400000e0000 */
[----:B------:R-:W-:Y:S01]  /*13d0*/  USEL UR24, UR5, 0xffff, !UP1 ;  /* 0x0000ffff05187887 */ /* 0x000fe2000c800000 */
[----:B------:R-:W-:Y:S01]  /*13e0*/  PRMT R2, RZ, 0x7610, R2 ;  /* 0x00007610ff027816 */ /* 0x000fe20000000002 */
[----:B------:R-:W-:Y:S01]  /*13f0*/  UMOV UR13, 0x11 ;  /* 0x00000011000d7882 */ /* 0x000fe20000000000 */
[----:B------:R-:W-:Y:S01]  /*1400*/  UMOV UR14, 0x5 ;  /* 0x00000005000e7882 */ /* 0x000fe20000000000 */
[----:B---3--:R-:W-:-:S02]  /*1410*/  R2UR UR6, R3 ;  /* 0x00000000030672ca */ /* 0x008fc400000e0000 */
[----:B------:R-:W-:-:S05]  /*1420*/  PRMT R3, RZ, 0x7610, R3 ;  /* 0x00007610ff037816 */ /* 0x000fca0000000003 */
[----:B------:R-:W-:-:S04]  /*1430*/  UIADD3 UR4, UPT, UPT, -UR7, URZ, URZ ;  /* 0x000000ff07047290 */ /* 0x000fc8000fffe1ff */
[----:B------:R-:W-:Y:S02]  /*1440*/  UIMAD UR4, UR8, UR4, UR28 ;  /* 0x00000004080472a4 */ /* 0x000fe4000f8e021c */
[----:B------:R-:W-:-:S04]  /*1450*/  UIADD3 UR5, UPT, UPT, -UR6, URZ, URZ ;  /* 0x000000ff06057290 */ /* 0x000fc8000fffe1ff */
[----:B------:R-:W-:Y:S01]  /*1460*/  IMAD.U32 R52, RZ, RZ, UR4 ;  /* 0x00000004ff347e24 */ /* 0x000fe2000f8e00ff */
[----:B------:R-:W-:Y:S01]  /*1470*/  UIMAD UR63, UR63, UR5, UR31 ;  /* 0x000000053f3f72a4 */ /* 0x000fe2000f8e021f */
[----:B-12---:R-:W-:Y:S11]  /*1480*/  BRA.U UP6, `(.L_x_18) ;  /* 0x0000000106687547 */ /* 0x006ff6000b800000 */
[----:B------:R-:W-:Y:S01]  /*1490*/  R2UR UR15, R52 ;  /* 0x00000000340f72ca */ /* 0x000fe200000e0000 */
[----:B------:R-:W-:Y:S02]  /*14a0*/  ULOP3.LUT UR4, UR63, 0x2, URZ, 0x3c, !UPT ;  /* 0x000000023f047892 */ /* 0x000fe4000f8e3cff */
[----:B------:R-:W-:-:S10]  /*14b0*/  ULOP3.LUT UR10, UR63, 0xfffffffe, URZ, 0xc0, !UPT ;  /* 0xfffffffe3f0a7892 */ /* 0x000fd4000f8ec0ff */
[----:B------:R-:W-:Y:S02]  /*14c0*/  UISETP.NE.AND UP0, UPT, UR15, URZ, UPT ;  /* 0x000000ff0f00728c */ /* 0x000fe4000bf05270 */
[----:B------:R-:W-:Y:S02]  /*14d0*/  UISETP.NE.AND UP2, UPT, UR15, 0x1, UPT ;  /* 0x000000010f00788c */ /* 0x000fe4000bf45270 */
[----:B------:R-:W-:Y:S02]  /*14e0*/  UISETP.GT.U32.AND UP4, UPT, UR63, 0x1, UP0 ;  /* 0x000000013f00788c */ /* 0x000fe40008784070 */
[----:B------:R-:W-:Y:S02]  /*14f0*/  UISETP.GT.U32.AND UP3, UPT, UR63, 0x1, UP2 ;  /* 0x000000013f00788c */ /* 0x000fe40009764070 */
[----:B------:R-:W-:Y:S02]  /*1500*/  UISETP.GT.U32.AND UP1, UPT, UR4, 0x1, UP0 ;  /* 0x000000010400788c */ /* 0x000fe40008724070 */
[----:B------:R-:W-:-:S02]  /*1510*/  UISETP.GT.U32.AND UP0, UPT, UR4, 0x1, UP2 ;  /* 0x000000010400788c */ /* 0x000fc40009704070 */
[----:B------:R-:W-:Y:S02]  /*1520*/  USEL UR6, URZ, 0x1, UP4 ;  /* 0x00000001ff067887 */ /* 0x000fe4000a000000 */
[----:B------:R-:W-:Y:S02]  /*1530*/  USEL UR5, URZ, 0x10, UP3 ;  /* 0x00000010ff057887 */ /* 0x000fe40009800000 */
[----:B------:R-:W-:Y:S02]  /*1540*/  USEL UR4, URZ, 0x2, UP4 ;  /* 0x00000002ff047887 */ /* 0x000fe4000a000000 */
[----:B------:R-:W-:Y:S02]  /*1550*/  USEL UR9, URZ, 0x20, UP3 ;  /* 0x00000020ff097887 */ /* 0x000fe40009800000 */
[----:B------:R-:W-:Y:S02]  /*1560*/  USEL UR8, URZ, 0x4, UP1 ;  /* 0x00000004ff087887 */ /* 0x000fe40008800000 */
[----:B------:R-:W-:-:S02]  /*1570*/  UIADD3 UR4, UPT, UPT, UR4, UR5, UR6 ;  /* 0x0000000504047290 */ /* 0x000fc4000fffe006 */
[----:B------:R-:W-:Y:S02]  /*1580*/  USEL UR6, URZ, 0x8, UP1 ;  /* 0x00000008ff067887 */ /* 0x000fe40008800000 */
[----:B------:R-:W-:Y:S02]  /*1590*/  USEL UR7, URZ, 0x40, UP0 ;  /* 0x00000040ff077887 */ /* 0x000fe40008000000 */
[----:B------:R-:W-:Y:S02]  /*15a0*/  UIADD3 UR5, UPT, UPT, UR8, UR9, UR4 ;  /* 0x0000000908057290 */ /* 0x000fe4000fffe004 */
[----:B------:R-:W-:Y:S02]  /*15b0*/  ULEA UR4, UR15, UR10, 0x2 ;  /* 0x0000000a0f047291 */ /* 0x000fe4000f8e10ff */
[----:B------:R-:W-:Y:S02]  /*15c0*/  USEL UR8, URZ, 0x80, UP0 ;  /* 0x00000080ff087887 */ /* 0x000fe40008000000 */
[----:B------:R-:W-:-:S03]  /*15d0*/  UIADD3 UR5, UPT, UPT, UR6, UR7, UR5 ;  /* 0x0000000706057290 */ /* 0x000fc6000fffe005 */
[----:B------:R-:W-:Y:S01]  /*15e0*/  UMOV UR6, 0x3 ;  /* 0x0000000300067882 */ /* 0x000fe20000000000 */
[----:B------:R-:W-:Y:S02]  /*15f0*/  UIADD3 UR5, UPT, UPT, UR5, UR8, URZ ;  /* 0x0000000805057290 */ /* 0x000fe4000fffe0ff */
[----:B------:R-:W-:-:S04]  /*1600*/  USHF.L.U32 UR4, UR6, UR4, URZ ;  /* 0x0000000406047299 */ /* 0x000fc800080006ff */
[----:B------:R-:W-:Y:S02]  /*1610*/  MOV R3, UR5 ;  /* 0x0000000500037c02 */ /* 0x000fe40008000f00 */
[----:B------:R-:W-:-:S07]  /*1620*/  IMAD.U32 R2, RZ, RZ, UR4 ;  /* 0x00000004ff027e24 */ /* 0x000fce000f8e00ff */
.L_x_18:
[----:B------:R-:W1:Y:S01]  /*1630*/  S2UR UR36, SR_CTAID.Z ;  /* 0x00000000002479c3 */ /* 0x000e620000002700 */
[----:B------:R-:W-:Y:S02]  /*1640*/  UISETP.GE.AND UP0, UPT, UR29, 0x1, UPT ;  /* 0x000000011d00788c */ /* 0x000fe4000bf06270 */
[----:B------:R-:W-:Y:S02]  /*1650*/  ULOP3.LUT UR24, UR24, 0xffff, URZ, 0xc0, !UPT ;  /* 0x0000ffff18187892 */ /* 0x000fe4000f8ec0ff */
[----:B------:R-:W-:Y:S02]  /*1660*/  ULOP3.LUT UR21, UR21, 0xffff, URZ, 0xc0, !UPT ;  /* 0x0000ffff15157892 */ /* 0x000fe4000f8ec0ff */
[----:B------:R-:W-:Y:S02]  /*1670*/  UISETP.NE.AND UP3, UPT, UR25, 0x2, UPT ;  /* 0x000000021900788c */ /* 0x000fe4000bf65270 */
[----:B------:R-:W-:Y:S02]  /*1680*/  ULOP3.LUT UR48, UR12, 0x1, URZ, 0xc0, !UPT ;  /* 0x000000010c307892 */ /* 0x000fe4000f8ec0ff */
[----:B------:R-:W-:-:S02]  /*1690*/  ULOP3.LUT UR44, UR11, 0x1, URZ, 0xc0, !UPT ;  /* 0x000000010b2c7892 */ /* 0x000fc4000f8ec0ff */
[----:B------:R-:W-:Y:S02]  /*16a0*/  ULOP3.LUT UR27, UR27, 0x400, URZ, 0xc0, !UPT ;  /* 0x000004001b1b7892 */ /* 0x000fe4000f8ec0ff */
[----:B------:R-:W-:Y:S02]  /*16b0*/  ULOP3.LUT UR26, UR26, 0x400, URZ, 0xc0, !UPT ;  /* 0x000004001a1a7892 */ /* 0x000fe4000f8ec0ff */
[----:B------:R-:W-:Y:S02]  /*16c0*/  USHF.L.U32 UR24, UR13, UR24, URZ ;  /* 0x000000180d187299 */ /* 0x000fe400080006ff */
[----:B------:R-:W-:Y:S01]  /*16d0*/  USHF.L.U32 UR21, UR14, UR21, URZ ;  /* 0x000000150e157299 */ /* 0x000fe200080006ff */
[----:B------:R-:W-:Y:S01]  /*16e0*/  UMOV UR20, UR31 ;  /* 0x0000001f00147c82 */ /* 0x000fe20008000000 */
[----:B------:R-:W-:Y:S10]  /*16f0*/  BRA.U !UP0, `(.L_x_19) ;  /* 0x0000000108d47547 */ /* 0x000ff4000b800000 */
[----:B------:R-:W2:Y:S01]  /*1700*/  LDCU.128 UR12, c[0x0][0xb10] ;  /* 0x00016200ff0c77ac */ /* 0x000ea20008000c00 */
[----:B------:R-:W3:Y:S01]  /*1710*/  LDCU UR6, c[0x0][0x370] ;  /* 0x00006e00ff0677ac */ /* 0x000ee20008000800 */
[----:B------:R-:W4:Y:S01]  /*1720*/  LDCU UR5, c[0x0][0x374] ;  /* 0x00006e80ff0577ac */ /* 0x000f220008000800 */
[----:B------:R-:W1:Y:S01]  /*1730*/  LDCU UR30, c[0x0][0xb0c] ;  /* 0x00016180ff1e77ac */ /* 0x000e620008000800 */
[----:B------:R-:W1:Y:S01]  /*1740*/  LDCU UR4, c[0x0][0xb20] ;  /* 0x00016400ff0477ac */ /* 0x000e620008000800 */
[----:B------:R-:W1:Y:S01]  /*1750*/  LDCU.64 UR8, c[0x0][0xb28] ;  /* 0x00016500ff0877ac */ /* 0x000e620008000a00 */
[----:B--2---:R-:W-:Y:S02]  /*1760*/  UISETP.NE.AND UP0, UPT, UR14, 0x1, UPT ;  /* 0x000000010e00788c */ /* 0x004fe4000bf05270 */
[----:B----4-:R-:W-:Y:S02]  /*1770*/  UIMAD.WIDE.U32 UR10, UR5, UR15, URZ ;  /* 0x0000000f050a72a5 */ /* 0x010fe4000f8e00ff */
[----:B---3--:R-:W-:-:S02]  /*1780*/  UIMAD.WIDE.U32 UR18, UR6, UR12, URZ ;  /* 0x0000000c061272a5 */ /* 0x008fc4000f8e00ff */
[----:B-1----:R-:W-:Y:S02]  /*1790*/  UISETP.NE.AND UP1, UPT, UR30, 0x1, UPT ;  /* 0x000000011e00788c */ /* 0x002fe4000bf25270 */
[----:B------:R-:W-:Y:S01]  /*17a0*/  UISETP.NE.AND UP2, UPT, UR29, 0x1, UPT ;  /* 0x000000011d00788c */ /* 0x000fe2000bf45270 */
[----:B------:R-:W-:Y:S02]  /*17b0*/  UMOV UR10, UR11 ;  /* 0x0000000b000a7c82 */ /* 0x000fe40008000000 */
[----:B------:R-:W-:Y:S01]  /*17c0*/  UMOV UR18, UR19 ;  /* 0x0000001300127c82 */ /* 0x000fe20008000000 */
[----:B------:R-:W-:Y:S02]  /*17d0*/  @UP0 USHF.R.U32.HI UR5, URZ, UR4, UR10 ;  /* 0x00000004ff050299 */ /* 0x000fe4000801160a */
[----:B------:R-:W-:Y:S02]  /*17e0*/  UIMAD.WIDE.U32 UR22, UR28, UR15, URZ ;  /* 0x0000000f1c1672a5 */ /* 0x000fe4000f8e00ff */
[----:B------:R-:W-:-:S02]  /*17f0*/  UIMAD.WIDE.U32 UR10, UR5, UR8, URZ ;  /* 0x00000008050a72a5 */ /* 0x000fc4000f8e00ff */
[----:B------:R-:W-:Y:S02]  /*1800*/  @UP1 USHF.R.U32.HI UR6, URZ, UR13, UR18 ;  /* 0x0000000dff061299 */ /* 0x000fe40008011612 */
[----:B------:R-:W-:Y:S02]  /*1810*/  UIMAD.WIDE.U32 UR16, UR31, UR12, URZ ;  /* 0x0000000c1f1072a5 */ /* 0x000fe4000f8e00ff */
[----:B------:R-:W-:Y:S01]  /*1820*/  UIMAD.WIDE.U32 UR18, UR6, UR8, URZ ;  /* 0x00000008061272a5 */ /* 0x000fe2000f8e00ff */
[----:B------:R-:W-:Y:S01]  /*1830*/  UMOV UR22, UR23 ;  /* 0x0000001700167c82 */ /* 0x000fe20008000000 */
[----:B------:R-:W-:Y:S01]  /*1840*/  UMOV UR10, UR11 ;  /* 0x0000000b000a7c82 */ /* 0x000fe20008000000 */
[----:B------:R-:W-:Y:S02]  /*1850*/  USHF.R.U32.HI UR22, URZ, UR4, UR22 ;  /* 0x00000004ff167299 */ /* 0x000fe40008011616 */
[----:B------:R-:W-:Y:S02]  /*1860*/  @UP2 USHF.R.U32.HI UR5, URZ, UR9, UR10 ;  /* 0x00000009ff052299 */ /* 0x000fe4000801160a */
[----:B------:R-:W-:Y:S01]  /*1870*/  UMOV UR7, UR19 ;  /* 0x0000001300077c82 */ /* 0x000fe20008000000 */
[----:B------:R-:W-:Y:S01]  /*1880*/  UMOV UR16, UR17 ;  /* 0x0000001100107c82 */ /* 0x000fe20008000000 */
[----:B------:R-:W-:-:S02]  /*1890*/  @UP2 USHF.R.U32.HI UR6, URZ, UR9, UR7 ;  /* 0x00000009ff062299 */ /* 0x000fc40008011607 */
[----:B------:R-:W-:Y:S02]  /*18a0*/  USHF.R.U32.HI UR16, URZ, UR13, UR16 ;  /* 0x0000000dff107299 */ /* 0x000fe40008011610 */
[----:B------:R-:W-:Y:S02]  /*18b0*/  USEL UR4, UR28, UR22, !UP0 ;  /* 0x000000161c047287 */ /* 0x000fe4000c000000 */
[----:B------:R-:W-:Y:S02]  /*18c0*/  UIMAD UR7, UR5, UR29, URZ ;  /* 0x0000001d050772a4 */ /* 0x000fe4000f8e02ff */
[----:B------:R-:W-:Y:S02]  /*18d0*/  USEL UR5, UR31, UR16, !UP1 ;  /* 0x000000101f057287 */ /* 0x000fe4000c800000 */
[----:B------:R-:W-:Y:S02]  /*18e0*/  UIMAD UR12, UR6, UR29, URZ ;  /* 0x0000001d060c72a4 */ /* 0x000fe4000f8e02ff */
[----:B------:R-:W-:-:S02]  /*18f0*/  UISETP.GE.AND UP0, UPT, UR4, UR7, UPT ;  /* 0x000000070400728c */ /* 0x000fc4000bf06270 */
[----:B------:R-:W-:Y:S02]  /*1900*/  UIMAD.WIDE.U32 UR10, UR4, UR8, URZ ;  /* 0x00000008040a72a5 */ /* 0x000fe4000f8e00ff */
[----:B------:R-:W-:Y:S02]  /*1910*/  UISETP.GE.OR UP0, UPT, UR5, UR12, UP0 ;  /* 0x0000000c0500728c */ /* 0x000fe40008706670 */
[----:B------:R-:W-:Y:S02]  /*1920*/  UIMAD.WIDE.U32 UR12, UR5, UR8, URZ ;  /* 0x00000008050c72a5 */ /* 0x000fe4000f8e00ff */
[----:B------:R-:W-:Y:S01]  /*1930*/  UIADD3 UR10, UPT, UPT, -UR4, URZ, URZ ;  /* 0x000000ff040a7290 */ /* 0x000fe2000fffe1ff */
[----:B------:R-:W-:Y:S01]  /*1940*/  UMOV UR8, UR11 ;  /* 0x0000000b00087c82 */ /* 0x000fe20008000000 */
[----:B------:R-:W-:Y:S02]  /*1950*/  UIADD3 UR20, UPT, UPT, -UR5, URZ, URZ ;  /* 0x000000ff05147290 */ /* 0x000fe4000fffe1ff */
[----:B------:R-:W-:-:S03]  /*1960*/  USHF.R.U32.HI UR8, URZ, UR9, UR8 ;  /* 0x00000009ff087299 */ /* 0x000fc60008011608 */
[----:B------:R-:W-:Y:S01]  /*1970*/  @!UP0 UMOV UR7, UR13 ;  /* 0x0000000d00078c82 */ /* 0x000fe20008000000 */
[----:B------:R-:W-:Y:S02]  /*1980*/  UIMAD UR28, UR14, UR10, UR28 ;  /* 0x0000000a0e1c72a4 */ /* 0x000fe4000f8e021c */
[----:B------:R-:W-:Y:S02]  /*1990*/  USEL UR8, UR4, UR8, !UP2 ;  /* 0x0000000804087287 */ /* 0x000fe4000d000000 */
[----:B------:R-:W-:Y:S02]  /*19a0*/  @!UP0 USHF.R.U32.HI UR7, URZ, UR9, UR7 ;  /* 0x00000009ff078299 */ /* 0x000fe40008011607 */
[----:B------:R-:W-:Y:S02]  /*19b0*/  UIADD3 UR9, UPT, UPT, -UR8, URZ, URZ ;  /* 0x000000ff08097290 */ /* 0x000fe4000fffe1ff */
[----:B------:R-:W-:Y:S02]  /*19c0*/  @!UP0 USEL UR7, UR5, UR7, !UP2 ;  /* 0x0000000705078287 */ /* 0x000fe4000d000000 */
[----:B------:R-:W-:-:S02]  /*19d0*/  UIMAD UR9, UR29, UR9, UR4 ;  /* 0x000000091d0972a4 */ /* 0x000fc4000f8e0204 */
[----:B------:R-:W-:Y:S02]  /*19e0*/  @!UP0 UIADD3 UR8, UPT, UPT, UR8, -UR7, URZ ;  /* 0x8000000708088290 */ /* 0x000fe4000fffe0ff */
[----:B------:R-:W-:Y:S02]  /*19f0*/  @!UP0 UIMAD UR6, UR9, UR6, UR7 ;  /* 0x00000006090682a4 */ /* 0x000fe4000f8e0207 */
[----:B------:R-:W-:Y:S02]  /*1a00*/  @!UP0 UIMAD UR4, UR8, UR29, UR5 ;  /* 0x0000001d080482a4 */ /* 0x000fe4000f8e0205 */
[----:B------:R-:W-:Y:S02]  /*1a10*/  UIMAD UR20, UR30, UR20, UR31 ;  /* 0x000000141e1472a4 */ /* 0x000fe4000f8e021f */
[----:B------:R-:W-:Y:S01]  /*1a20*/  UIMAD UR28, UR4, UR14, UR28 ;  /* 0x0000000e041c72a4 */ /* 0x000fe2000f8e021c */
[----:B------:R-:W-:Y:S02]  /*1a30*/  @!UP0 UMOV UR5, UR6 ;  /* 0x0000000600058c82 */ /* 0x000fe40008000000 */
[----:B------:R-:W-:-:S12]  /*1a40*/  UIMAD UR20, UR5, UR30, UR20 ;  /* 0x0000001e051472a4 */ /* 0x000fd8000f8e0214 */
.L_x_19:
[----:B------:R-:W-:-:S09]  /*1a50*/  UISETP.NE.AND UP0, UPT, UR32, 0x1, UPT ;  /* 0x000000012000788c */ /* 0x000fd2000bf05270 */
[----:B------:R-:W-:Y:S05]  /*1a60*/  BRA.U UP0, `(.L_x_20) ;  /* 0x0000000100447547 */ /* 0x000fea000b800000 */
[----:B------:R-:W2:Y:S01]  /*1a70*/  LDCU.128 UR8, c[0x0][0xb10] ;  /* 0x00016200ff0877ac */ /* 0x000ea20008000c00 */
[----:B------:R-:W3:Y:S01]  /*1a80*/  LDCU UR12, c[0x0][0xb0c] ;  /* 0x00016180ff0c77ac */ /* 0x000ee20008000800 */
[----:B------:R-:W4:Y:S01]  /*1a90*/  LDCU UR13, c[0x0][0xb20] ;  /* 0x00016400ff0d77ac */ /* 0x000f220008000800 */
[----:B--2---:R-:W-:Y:S02]  /*1aa0*/  UIMAD.WIDE.U32 UR6, UR20, UR8, URZ ;  /* 0x00000008140672a5 */ /* 0x004fe4000f8e00ff */
[----:B------:R-:W-:Y:S02]  /*1ab0*/  UIMAD.WIDE.U32 UR4, UR28, UR11, URZ ;  /* 0x0000000b1c0472a5 */ /* 0x000fe4000f8e00ff */
[----:B---3--:R-:W-:Y:S02]  /*1ac0*/  UISETP.NE.AND UP1, UPT, UR12, 0x1, UPT ;  /* 0x000000010c00788c */ /* 0x008fe4000bf25270 */
[----:B------:R-:W-:Y:S01]  /*1ad0*/  UISETP.NE.AND UP0, UPT, UR10, 0x1, UPT ;  /* 0x000000010a00788c */ /* 0x000fe2000bf05270 */
[----:B------:R-:W-:-:S02]  /*1ae0*/  UMOV UR6, UR7 ;  /* 0x0000000700067c82 */ /* 0x000fc40008000000 */
[----:B------:R-:W-:Y:S01]  /*1af0*/  UMOV UR4, UR5 ;  /* 0x0000000500047c82 */ /* 0x000fe20008000000 */
[----:B------:R-:W-:Y:S02]  /*1b00*/  USHF.R.U32.HI UR9, URZ, UR9, UR6 ;  /* 0x00000009ff097299 */ /* 0x000fe40008011606 */
[----:B----4-:R-:W-:Y:S02]  /*1b10*/  USHF.R.U32.HI UR4, URZ, UR13, UR4 ;  /* 0x0000000dff047299 */ /* 0x010fe40008011604 */
[----:B------:R-:W-:Y:S02]  /*1b20*/  USEL UR5, UR20, UR9, !UP1 ;  /* 0x0000000914057287 */ /* 0x000fe4000c800000 */
[----:B------:R-:W-:-:S04]  /*1b30*/  USEL UR4, UR28, UR4, !UP0 ;  /* 0x000000041c047287 */ /* 0x000fc8000c000000 */
[----:B------:R-:W-:Y:S02]  /*1b40*/  UIADD3 UR6, UPT, UPT, -UR4, UR5, URZ ;  /* 0x0000000504067290 */ /* 0x000fe4000fffe1ff */
[----:B------:R-:W-:Y:S02]  /*1b50*/  UIADD3 UR4, UPT, UPT, UR4, -UR5, URZ ;  /* 0x8000000504047290 */ /* 0x000fe4000fffe0ff */
[----:B------:R-:W-:Y:S02]  /*1b60*/  UIMAD UR28, UR6, UR10, UR28 ;  /* 0x0000000a061c72a4 */ /* 0x000fe4000f8e021c */
[----:B------:R-:W-:-:S12]  /*1b70*/  UIMAD UR20, UR4, UR12, UR20 ;  /* 0x0000000c041472a4 */ /* 0x000fd8000f8e0214 */
.L_x_20:
[----:B------:R-:W-:-:S09]  /*1b80*/  UISETP.EQ.U32.AND UP0, UPT, UR35, 0x1, UPT ;  /* 0x000000012300788c */ /* 0x000fd2000bf02070 */
[----:B------:R-:W-:Y:S05]  /*1b90*/  BRA.U !UP0, `(.L_x_21) ;  /* 0x00000001080c7547 */ /* 0x000fea000b800000 */
[----:B------:R-:W-:Y:S01]  /*1ba0*/  UCGABAR_WAIT ;  /* 0x0000000000007dc7 */ /* 0x000fe20008000000 */
[----:B------:R-:W-:Y:S01]  /*1bb0*/  CCTL.IVALL ;  /* 0x00000000ff00798f */ /* 0x000fe20002000000 */
[----:B------:R-:W-:Y:S05]  /*1bc0*/  BRA `(.L_x_22) ;  /* 0x0000000000047947 */ /* 0x000fea0003800000 */
.L_x_21:
[----:B------:R-:W-:Y:S06]  /*1bd0*/  BAR.SYNC.DEFER_BLOCKING 0x0 ;  /* 0x0000000000007b1d */ /* 0x000fec0000010000 */
.L_x_22:
[----:B------:R-:W-:Y:S05]  /*1be0*/  BRA.U UP3, `(.L_x_23) ;  /* 0x0000002103207547 */ /* 0x000fea000b800000 */
[----:B------:R-:W2:Y:S01]  /*1bf0*/  LDCU UR6, c[0x0][0x38c] ;  /* 0x00007180ff0677ac */ /* 0x000ea20008000800 */
[----:B------:R-:W-:Y:S01]  /*1c00*/  PLOP3.LUT P1, PT, PT, PT, UP5, 0x80, 0x8 ;  /* 0x000000000008781c */ /* 0x000fe20003f2f058 */
[----:B------:R-:W-:Y:S01]  /*1c10*/  IMAD.MOV.U32 R12, RZ, RZ, 0x1 ;  /* 0x00000001ff0c7424 */ /* 0x000fe200078e00ff */
[----:B------:R-:W-:Y:S01]  /*1c20*/  ISETP.NE.AND P2, PT, R0, RZ, P3 ;  /* 0x000000ff0000720c */ /* 0x000fe20001f45270 */
[----:B------:R-:W-:Y:S01]  /*1c30*/  USHF.L.U32 UR7, UR31, 0x6, URZ ;  /* 0x000000061f077899 */ /* 0x000fe200080006ff */
[----:B------:R-:W-:Y:S01]  /*1c40*/  PLOP3.LUT P1, PT, P1, PT, PT, 0x8, 0x80 ;  /* 0x000000000080781c */ /* 0x000fe20000f2e170 */
[----:B------:R-:W-:Y:S01]  /*1c50*/  UISETP.NE.AND UP1, UPT, UR25, URZ, UPT ;  /* 0x000000ff1900728c */ /* 0x000fe2000bf25270 */
[----:B------:R-:W-:Y:S01]  /*1c60*/  CS2R R10, SRZ ;  /* 0x00000000000a7805 */ /* 0x000fe2000001ff00 */
[----:B------:R-:W-:Y:S01]  /*1c70*/  IMAD.MOV.U32 R9, RZ, RZ, RZ ;  /* 0x000000ffff097224 */ /* 0x000fe200078e00ff */
[----:B------:R-:W3:Y:S01]  /*1c80*/  LDCU UR40, c[0x0][0x370] ;  /* 0x00006e00ff2877ac */ /* 0x000ee20008000800 */
[----:B------:R-:W-:Y:S01]  /*1c90*/  IMAD.MOV.U32 R8, RZ, RZ, 0x1 ;  /* 0x00000001ff087424 */ /* 0x000fe200078e00ff */
[----:B------:R-:W-:Y:S01]  /*1ca0*/  USEL UR25, UR46, 0x2, UP1 ;  /* 0x000000022e197887 */ /* 0x000fe20008800000 */
[----:B------:R-:W4:Y:S01]  /*1cb0*/  LDCU.64 UR30, c[0x0][0x348] ;  /* 0x00006900ff1e77ac */ /* 0x000f220008000a00 */
[----:B--2---:R-:W-:-:S02]  /*1cc0*/  UIADD3 UR5, UPT, UPT, UR6, 0x1f, URZ ;  /* 0x0000001f06057890 */ /* 0x004fc4000fffe0ff */
[----:B------:R-:W-:Y:S02]  /*1cd0*/  UIADD3 UR49, UPT, UPT, UR6, 0x3e, URZ ;  /* 0x0000003e06317890 */ /* 0x000fe4000fffe0ff */
[----:B------:R-:W-:Y:S01]  /*1ce0*/  USHF.R.S32.HI UR4, URZ, 0x1f, UR5 ;  /* 0x0000001fff047899 */ /* 0x000fe20008011405 */
[----:B------:R-:W2:Y:S03]  /*1cf0*/  LDCU UR39, c[0x0][0x374] ;  /* 0x00006e80ff2777ac */ /* 0x000ea60008000800 */
[----:B------:R-:W-:Y:S02]  /*1d00*/  ULEA.HI UR4, UR4, UR5, URZ, 0x5 ;  /* 0x0000000504047291 */ /* 0x000fe4000f8f28ff */
[----:B------:R-:W-:Y:S02]  /*1d10*/  ULOP3.LUT UR5, UR7, 0x40, URZ, 0xc0, !UPT ;  /* 0x0000004007057892 */ /* 0x000fe4000f8ec0ff */
[----:B------:R-:W-:-:S02]  /*1d20*/  USHF.R.S32.HI UR42, URZ, 0x5, UR4 ;  /* 0x00000005ff2a7899 */ /* 0x000fc40008011404 */
[----:B------:R-:W-:Y:S02]  /*1d30*/  UIADD3 UR4, UPT, UPT, UR6, -0x1, URZ ;  /* 0xffffffff06047890 */ /* 0x000fe4000fffe0ff */
[----:B------:R-:W-:Y:S02]  /*1d40*/  UISETP.LT.U32.AND UP0, UPT, UR42, 0x1a, UPT ;  /* 0x0000001a2a00788c */ /* 0x000fe4000bf01070 */
[----:B------:R-:W-:Y:S02]  /*1d50*/  UISETP.GE.U32.AND UP2, UPT, UR4, -0x3f, UPT ;  /* 0xffffffc10400788c */ /* 0x000fe4000bf46070 */
[----:B------:R-:W-:Y:S02]  /*1d60*/  USEL UR41, UR42, 0x1a, UP0 ;  /* 0x0000001a2a297887 */ /* 0x000fe40008000000 */
[----:B------:R-:W-:Y:S02]  /*1d70*/  ULEA UR48, UR48, UR5, 0x5 ;  /* 0x0000000530307291 */ /* 0x000fe4000f8e28ff */
[----:B------:R-:W-:-:S02]  /*1d80*/  UIADD3 UR4, UPT, UPT, UR41, -0x1, URZ ;  /* 0xffffffff29047890 */ /* 0x000fc4000fffe0ff */
[----:B------:R-:W-:Y:S02]  /*1d90*/  ULEA UR44, UR44, UR5, 0x5 ;  /* 0x000000052c2c7291 */ /* 0x000fe4000f8e28ff */
[----:B------:R-:W-:Y:S02]  /*1da0*/  UIADD3 UR46, UPT, UPT, UR42, -UR41, URZ ;  /* 0x800000292a2e7290 */ /* 0x000fe4000fffe0ff */
[----:B------:R-:W-:Y:S01]  /*1db0*/  @UP2 UIADD3 UR4, UPT, UPT, UR41, URZ, URZ ;  /* 0x000000ff29042290 */ /* 0x000fe2000fffe0ff */
[----:B------:R-:W-:-:S03]  /*1dc0*/  UMOV UR7, URZ ;  /* 0x000000ff00077c82 */ /* 0x000fc60008000000 */
[----:B------:R-:W-:Y:S02]  /*1dd0*/  UIADD3 UR29, UPT, UPT, UR4, 0x1, URZ ;  /* 0x00000001041d7890 */ /* 0x000fe4000fffe0ff */
[----:B--234-:R-:W-:-:S12]  /*1de0*/  UIADD3 UR43, UPT, UPT, -UR4, URZ, URZ ;  /* 0x000000ff042b7290 */ /* 0x01cfd8000fffe1ff */
.L_x_43:
[----:B------:R-:W-:Y:S01]  /*1df0*/  UISETP.NE.AND UP0, UPT, UR47, URZ, UPT ;  /* 0x000000ff2f00728c */ /* 0x000fe2000bf05270 */
[----:B------:R-:W2:Y:S08]  /*1e00*/  S2UR UR47, SR_CgaCtaId ;  /* 0x00000000002f79c3 */ /* 0x000eb00000008800 */
[----:B------:R-:W-:Y:S05]  /*1e10*/  BRA.U UP0, `(.L_x_24) ;  /* 0x0000000100347547 */ /* 0x000fea000b800000 */
[----:B------:R-:W3:Y:S01]  /*1e20*/  S2R R0, SR_CgaCtaId ;  /* 0x0000000000007919 */ /* 0x000ee20000008800 */
[----:B------:R-:W-:-:S04]  /*1e30*/  MOV R2, 0x400 ;  /* 0x0000040000027802 */ /* 0x000fc80000000f00 */
[----:B---3--:R-:W-:Y:S02]  /*1e40*/  LEA R0, R0, R2, 0x18 ;  /* 0x0000000200007211 */ /* 0x008fe400078ec0ff */
[----:B------:R-:W-:-:S03]  /*1e50*/  SHF.L.U32 R2, R8, 0x1f, RZ ;  /* 0x0000001f08027819 */ /* 0x000fc600000006ff */
[----:B------:R-:W-:-:S04]  /*1e60*/  IMAD R0, R9, 0x8, R0 ;  /* 0x0000000809007824 */ /* 0x000fc800078e0200 */
[----:B------:R-:W3:Y:S02]  /*1e70*/  SYNCS.PHASECHK.TRANS64.TRYWAIT P0, [R0+URZ+0x260], R2 ;  /* 0x00026002000075a7 */ /* 0x000ee400080011ff */
[----:B---3--:R-:W-:Y:S05]  /*1e80*/  @!P0 BRA `(.L_x_25) ;  /* 0x0000007c00d08947 */ /* 0x008fea0003800000 */
.L_x_172:
[----:B------:R-:W-:Y:S01]  /*1e90*/  VIADD R9, R9, 0x1 ;  /* 0x0000000109097836 */ /* 0x000fe20000000000 */
[----:B------:R3:W-:Y:S04]  /*1ea0*/  SYNCS.ARRIVE.TRANS64.A1T0 RZ, [R0+URZ+0x250], RZ ;  /* 0x000250ff00ff79a7 */ /* 0x0007e800081000ff */
[----:B------:R-:W-:-:S04]  /*1eb0*/  ISETP.NE.AND P0, PT, R9, 0x2, PT ;  /* 0x000000020900780c */ /* 0x000fc80003f05270 */
[----:B------:R-:W-:Y:S02]  /*1ec0*/  SEL R9, R9, RZ, P0 ;  /* 0x000000ff09097207 */ /* 0x000fe40000000000 */
[----:B---3--:R-:W-:-:S04]  /*1ed0*/  SEL R0, RZ, 0x1, P0 ;  /* 0x00000001ff007807 */ /* 0x008fc80000000000 */
[----:B------:R-:W-:-:S07]  /*1ee0*/  LOP3.LUT R8, R8, R0, RZ, 0x3c, !PT ;  /* 0x0000000008087212 */ /* 0x000fce00078e3cff */
.L_x_24:
[----:B------:R-:W-:Y:S01]  /*1ef0*/  UMOV UR6, 0x400 ;  /* 0x0000040000067882 */ /* 0x000fe20000000000 */
[----:B------:R-:W-:Y:S01]  /*1f00*/  SHF.L.U32 R0, R12, 0x1f, RZ ;  /* 0x0000001f0c007819 */ /* 0x000fe200000006ff */
[----:B--2---:R-:W-:Y:S02]  /*1f10*/  ULEA UR6, UR47, UR6, 0x18 ;  /* 0x000000062f067291 */ /* 0x004fe4000f8ec0ff */
[----:B------:R-:W-:Y:S02]  /*1f20*/  UISETP.GE.U32.AND UP0, UPT, UR49, 0x3f, UPT ;  /* 0x0000003f3100788c */ /* 0x000fe4000bf06070 */
[----:B------:R-:W-:Y:S02]  /*1f30*/  ULEA UR4, UR7, UR6, 0x3 ;  /* 0x0000000607047291 */ /* 0x000fe4000f8e18ff */
[----:B------:R-:W-:Y:S01]  /*1f40*/  ULEA UR11, UR28, UR48, 0x7 ;  /* 0x000000301c0b7291 */ /* 0x000fe2000f8e38ff */
[----:B------:R-:W-:-:S06]  /*1f50*/  UMOV UR13, URZ ;  /* 0x000000ff000d7c82 */ /* 0x000fcc0008000000 */
[----:B------:R2:W3:Y:S01]  /*1f60*/  SYNCS.PHASECHK.TRANS64.TRYWAIT P0, [UR4+0xd0], R0 ;  /* 0x0000d000ff0075a7 */ /* 0x0004e20008001104 */
[----:B------:R-:W-:-:S04]  /*1f70*/  ULEA.HI UR4, UR20, UR20, URZ, 0x1 ;  /* 0x0000001414047291 */ /* 0x000fc8000f8f08ff */
[----:B------:R-:W-:-:S04]  /*1f80*/  USHF.L.U32 UR4, UR4, 0x6, URZ ;  /* 0x0000000604047899 */ /* 0x000fc800080006ff */
[----:B------:R-:W-:-:S04]  /*1f90*/  ULOP3.LUT UR35, UR4, 0xffffff80, URZ, 0xc0, !UPT ;  /* 0xffffff8004237892 */ /* 0x000fc8000f8ec0ff */
[----:B------:R-:W-:Y:S01]  /*1fa0*/  UIADD3 UR35, UPT, UPT, UR44, UR35, URZ ;  /* 0x000000232c237290 */ /* 0x000fe2000fffe0ff */
[----:B------:R-:W-:Y:S11]  /*1fb0*/  BRA.U !UP0, `(.L_x_26) ;  /* 0x0000000108d47547 */ /* 0x000ff6000b800000 */
[----:B------:R-:W-:Y:S01]  /*1fc0*/  UMOV UR18, UR43 ;  /* 0x0000002b00127c82 */ /* 0x000fe20008000000 */
[----:B------:R-:W-:Y:S01]  /*1fd0*/  UMOV UR4, UR7 ;  /* 0x0000000700047c82 */ /* 0x000fe20008000000 */
[----:B------:R-:W-:-:S05]  /*1fe0*/  UMOV UR34, URZ ;  /* 0x000000ff00227c82 */ /* 0x000fca0008000000 */
.L_x_32:
[----:B------:R-:W-:Y:S01]  /*1ff0*/  ULEA UR33, UR4, UR6, 0x3 ;  /* 0x0000000604217291 */ /* 0x000fe2000f8e18ff */
[----:B------:R-:W-:Y:S01]  /*2000*/  @P3 MOV R2, 0x4000 ;  /* 0x0000400000023802 */ /* 0x000fe20000000f00 */
[----:B-1-3--:R-:W-:Y:S10]  /*2010*/  @P0 BRA `(.L_x_27) ;  /* 0x00000000000c0947 */ /* 0x00aff40003800000 */
[----:B------:R-:W-:-:S04]  /*2020*/  SHF.L.U32 R3, R12, 0x1f, RZ ;  /* 0x0000001f0c037819 */ /* 0x000fc800000006ff */
[----:B------:R-:W3:Y:S02]  /*2030*/  SYNCS.PHASECHK.TRANS64.TRYWAIT P0, [UR33+0xd0], R3 ;  /* 0x0000d003ff0075a7 */ /* 0x000ee40008001121 */
[----:B---3--:R-:W-:Y:S05]  /*2040*/  @!P0 BRA `(.L_x_28) ;  /* 0x0000007c00748947 */ /* 0x008fea0003800000 */
.L_x_27:
[----:B------:R3:W-:Y:S01]  /*2050*/  @P3 SYNCS.ARRIVE.TRANS64 RZ, [UR33], R2 ;  /* 0x00000002ffff39a7 */ /* 0x0007e20008000021 */
[----:B------:R-:W-:Y:S02]  /*2060*/  ULOP3.LUT UR5, UR25, 0x2, URZ, 0xfc, !UPT ;  /* 0x0000000219057892 */ /* 0x000fe4000f8efcff */
[----:B------:R-:W-:Y:S02]  /*2070*/  UIADD3 UR18, UPT, UPT, UR18, 0x1, URZ ;  /* 0x0000000112127890 */ /* 0x000fe4000fffe0ff */
[----:B------:R-:W-:Y:S02]  /*2080*/  UISETP.NE.AND UP0, UPT, UR5, 0x2, UPT ;  /* 0x000000020500788c */ /* 0x000fe4000bf05270 */
[----:B------:R-:W-:-:S07]  /*2090*/  UISETP.NE.AND UP2, UPT, UR18, 0x1, UPT ;  /* 0x000000011200788c */ /* 0x000fce000bf45270 */
[----:B------:R-:W-:Y:S05]  /*20a0*/  BRA.U UP0, `(.L_x_29) ;  /* 0x0000000100047547 */ /* 0x000fea000b800000 */
[----:B-1----:R-:W-:Y:S05]  /*20b0*/  BPT.TRAP 0x1 ;  /* 0x000000040000795c */ /* 0x002fea0000300000 */
.L_x_29:
[----:B------:R-:W-:Y:S04]  /*20c0*/  BSSY.RECONVERGENT B0, `(.L_x_30) ;  /* 0x0000003000007945 */ /* 0x000fe80003800200 */
[----:B------:R-:W-:Y:S05]  /*20d0*/  @!P2 BRA `(.L_x_31) ;  /* 0x000000000004a947 */ /* 0x000fea0003800000 */
[----:B-1----:R-:W-:Y:S05]  /*20e0*/  BPT.TRAP 0x1 ;  /* 0x000000040000795c */ /* 0x002fea0000300000 */
.L_x_31:
[----:B-1----:R-:W-:Y:S05]  /*20f0*/  BSYNC.RECONVERGENT B0 ;  /* 0x0000000000007941 */ /* 0x002fea0003800200 */
.L_x_30:
[----:B------:R-:W-:Y:S02]  /*2100*/  UIADD3 UR5, UPT, UPT, UR4, 0x1, URZ ;  /* 0x0000000104057890 */ /* 0x000fe4000fffe0ff */
[----:B------:R-:W-:Y:S02]  /*2110*/  USHF.L.U32 UR4, UR4, 0xb, URZ ;  /* 0x0000000b04047899 */ /* 0x000fe400080006ff */
[----:B------:R-:W-:Y:S02]  /*2120*/  UISETP.NE.AND UP0, UPT, UR5, 0x1a, UPT ;  /* 0x0000001a0500788c */ /* 0x000fe4000bf05270 */
[----:B------:R-:W-:Y:S02]  /*2130*/  ULOP3.LUT UR32, UR27, UR4, URZ, 0xfc, !UPT ;  /* 0x000000041b207292 */ /* 0x000fe4000f8efcff */
[----:B------:R-:W-:Y:S02]  /*2140*/  USEL UR8, URZ, 0x1, UP0 ;  /* 0x00000001ff087887 */ /* 0x000fe40008000000 */
[----:B------:R-:W-:-:S02]  /*2150*/  USEL UR7, UR5, URZ, UP0 ;  /* 0x000000ff05077287 */ /* 0x000fc40008000000 */
[----:B------:R-:W-:Y:S02]  /*2160*/  UIADD3 UR16, UP1, UPT, UR30, 0x80, URZ ;  /* 0x000000801e107890 */ /* 0x000fe4000ff3e0ff */
[----:B------:R-:W-:Y:S01]  /*2170*/  ULEA UR5, UR7, UR6, 0x3 ;  /* 0x0000000607057291 */ /* 0x000fe2000f8e18ff */
[----:B------:R-:W-:Y:S01]  /*2180*/  LOP3.LUT R12, R12, UR8, RZ, 0x3c, !PT ;  /* 0x000000080c0c7c12 */ /* 0x000fe2000f8e3cff */
[----:B------:R-:W-:Y:S02]  /*2190*/  ULOP3.LUT UR8, UR26, UR4, URZ, 0xfc, !UPT ;  /* 0x000000041a087292 */ /* 0x000fe4000f8efcff */
[----:B------:R-:W-:Y:S01]  /*21a0*/  ULEA UR32, UR32, UR6, 0x1 ;  /* 0x0000000620207291 */ /* 0x000fe2000f8e08ff */
[----:B--2---:R-:W-:Y:S01]  /*21b0*/  SHF.L.U32 R0, R12, 0x1f, RZ ;  /* 0x0000001f0c007819 */ /* 0x004fe200000006ff */
[----:B------:R-:W-:Y:S02]  /*21c0*/  UIADD3 UR14, UP0, UPT, UR30, 0x180, URZ ;  /* 0x000001801e0e7890 */ /* 0x000fe4000ff1e0ff */
[----:B------:R-:W-:Y:S01]  /*21d0*/  ULEA UR8, UR8, UR6, 0x1 ;  /* 0x0000000608087291 */ /* 0x000fe2000f8e08ff */
[----:B------:R4:W1:Y:S01]  /*21e0*/  SYNCS.PHASECHK.TRANS64.TRYWAIT P0, [UR5+0xd0], R0 ;  /* 0x0000d000ff0075a7 */ /* 0x0008620008001105 */
[----:B------:R-:W-:-:S02]  /*21f0*/  ULOP3.LUT UR33, UR33, 0xfefffff8, URZ, 0xc0, !UPT ;  /* 0xfefffff821217892 */ /* 0x000fc4000f8ec0ff */
[----:B------:R-:W-:Y:S02]  /*2200*/  UIADD3.X UR17, UPT, UPT, URZ, UR31, URZ, UP1, !UPT ;  /* 0x0000001fff117290 */ /* 0x000fe40008ffe4ff */
[----:B------:R-:W-:Y:S02]  /*2210*/  UIADD3 UR32, UPT, UPT, UR32, 0x4400, URZ ;  /* 0x0000440020207890 */ /* 0x000fe4000fffe0ff */
[----:B------:R-:W-:Y:S02]  /*2220*/  UPRMT UR5, URZ, 0x5410, UR24 ;  /* 0x00005410ff057896 */ /* 0x000fe40008000018 */
[----:B------:R-:W-:Y:S02]  /*2230*/  UIADD3 UR8, UPT, UPT, UR8, 0x1e400, URZ ;  /* 0x0001e40008087890 */ /* 0x000fe4000fffe0ff */
[----:B------:R-:W-:Y:S02]  /*2240*/  UIADD3.X UR15, UPT, UPT, URZ, UR31, URZ, UP0, !UPT ;  /* 0x0000001fff0f7290 */ /* 0x000fe400087fe4ff */
[----:B------:R-:W-:Y:S01]  /*2250*/  UPRMT UR4, URZ, 0x5410, UR21 ;  /* 0x00005410ff047896 */ /* 0x000fe20008000015 */
[----:B------:R-:W-:Y:S01]  /*2260*/  UMOV UR22, 0x0 ;  /* 0x0000000000167882 */ /* 0x000fe20000000000 */
[----:B------:R-:W-:Y:S01]  /*2270*/  UMOV UR23, 0x10000000 ;  /* 0x1000000000177882 */ /* 0x000fe20000000000 */
[----:B------:R-:W-:Y:S01]  /*2280*/  UMOV UR10, UR34 ;  /* 0x00000022000a7c82 */ /* 0x000fe20008000000 */
[----:B------:R-:W-:Y:S01]  /*2290*/  UMOV UR12, UR36 ;  /* 0x00000024000c7c82 */ /* 0x000fe20008000000 */
[----:B------:R-:W-:Y:S01]  /*22a0*/  UMOV UR9, UR33 ;  /* 0x0000002100097c82 */ /* 0x000fe20008000000 */
[----:B------:R2:W-:Y:S01]  /*22b0*/  UTMALDG.3D.MULTICAST.2CTA [UR32], [UR16], UR5, desc[UR22] ;  /* 0x00001620100073b4 */ /* 0x0005e20008211805 */
[----:B------:R-:W-:-:S02]  /*22c0*/  UMOV UR13, UR29 ;  /* 0x0000001d000d7c82 */ /* 0x000fc40008000000 */
[----:B------:R3:W-:Y:S01]  /*22d0*/  UTMALDG.3D.MULTICAST.2CTA [UR8], [UR14], UR4, desc[UR22] ;  /* 0x000016080e0073b4 */ /* 0x0007e20008211804 */
[----:B--2---:R-:W-:Y:S01]  /*22e0*/  UIADD3 UR34, UPT, UPT, UR34, 0x20, URZ ;  /* 0x0000002022227890 */ /* 0x004fe2000fffe0ff */
[----:B---3--:R-:W-:Y:S01]  /*22f0*/  UMOV UR4, UR7 ;  /* 0x0000000700047c82 */ /* 0x008fe20008000000 */
[----:B----4-:R-:W-:Y:S10]  /*2300*/  BRA.U UP2, `(.L_x_32) ;  /* 0xfffffffd02387547 */ /* 0x010ff4000b83ffff */
.L_x_26:
[----:B------:R-:W-:Y:S01]  /*2310*/  ULEA UR4, UR7, UR6, 0x3 ;  /* 0x0000000607047291 */ /* 0x000fe2000f8e18ff */
[----:B--2---:R-:W-:Y:S01]  /*2320*/  SHF.L.U32 R0, R12, 0x1f, RZ ;  /* 0x0000001f0c007819 */ /* 0x004fe200000006ff */
[----:B------:R-:W-:Y:S01]  /*2330*/  @!P1 SYNCS.ARRIVE.TRANS64.A1T0 RZ, [UR6+0x1e8], RZ ;  /* 0x0001e8ffffff99a7 */ /* 0x000fe20008100006 */
[----:B------:R-:W-:-:S06]  /*2340*/  UISETP.GT.AND UP0, UPT, UR42, UR41, UPT ;  /* 0x000000292a00728c */ /* 0x000fcc000bf04270 */
[----:B-1-3--:R1:W2:Y:S03]  /*2350*/  SYNCS.PHASECHK.TRANS64.TRYWAIT P0, [UR4+0xd0], R0 ;  /* 0x0000d000ff0075a7 */ /* 0x00a2a60008001104 */
[----:B------:R-:W-:Y:S05]  /*2360*/  BRA.U !UP0, `(.L_x_33) ;  /* 0x0000000108d47547 */ /* 0x000fea000b800000 */
[----:B------:R-:W-:Y:S01]  /*2370*/  UIADD3 UR28, UPT, UPT, UR46, UR13, URZ ;  /* 0x0000000d2e1c7290 */ /* 0x000fe2000fffe0ff */
[----:B------:R-:W-:-:S11]  /*2380*/  UMOV UR4, UR7 ;  /* 0x0000000700047c82 */ /* 0x000fd60008000000 */
.L_x_39:
[----:B------:R-:W-:Y:S01]  /*2390*/  ULEA UR17, UR4, UR6, 0x3 ;  /* 0x0000000604117291 */ /* 0x000fe2000f8e18ff */
[----:B--2---:R-:W-:Y:S01]  /*23a0*/  @P3 MOV R2, 0x4000 ;  /* 0x0000400000023802 */ /* 0x004fe20000000f00 */
[----:B--2-4-:R-:W-:Y:S10]  /*23b0*/  @P0 BRA `(.L_x_34) ;  /* 0x00000000000c0947 */ /* 0x014ff40003800000 */
[----:B------:R-:W-:-:S04]  /*23c0*/  SHF.L.U32 R3, R12, 0x1f, RZ ;  /* 0x0000001f0c037819 */ /* 0x000fc800000006ff */
[----:B------:R-:W2:Y:S02]  /*23d0*/  SYNCS.PHASECHK.TRANS64.TRYWAIT P0, [UR17+0xd0], R3 ;  /* 0x0000d003ff0075a7 */ /* 0x000ea40008001111 */
[----:B--2---:R-:W-:Y:S05]  /*23e0*/  @!P0 BRA `(.L_x_35) ;  /* 0x0000007800a48947 */ /* 0x004fea0003800000 */
.L_x_34:
[----:B------:R2:W-:Y:S01]  /*23f0*/  @P3 SYNCS.ARRIVE.TRANS64 RZ, [UR17], R2 ;  /* 0x00000002ffff39a7 */ /* 0x0005e20008000011 */
[----:B------:R-:W-:-:S04]  /*2400*/  ULOP3.LUT UR5, UR25, 0x2, URZ, 0xfc, !UPT ;  /* 0x0000000219057892 */ /* 0x000fc8000f8efcff */
[----:B------:R-:W-:-:S09]  /*2410*/  UISETP.NE.AND UP0, UPT, UR5, 0x2, UPT ;  /* 0x000000020500788c */ /* 0x000fd2000bf05270 */
[----:B------:R-:W-:Y:S05]  /*2420*/  BRA.U UP0, `(.L_x_36) ;  /* 0x0000000100047547 */ /* 0x000fea000b800000 */
[----:B------:R-:W-:Y:S05]  /*2430*/  BPT.TRAP 0x1 ;  /* 0x000000040000795c */ /* 0x000fea0000300000 */
.L_x_36:
[----:B------:R-:W-:Y:S04]  /*2440*/  BSSY.RECONVERGENT B0, `(.L_x_37) ;  /* 0x0000003000007945 */ /* 0x000fe80003800200 */
[----:B------:R-:W-:Y:S05]  /*2450*/  @!P2 BRA `(.L_x_38) ;  /* 0x000000000004a947 */ /* 0x000fea0003800000 */
[----:B------:R-:W-:Y:S05]  /*2460*/  BPT.TRAP 0x1 ;  /* 0x000000040000795c */ /* 0x000fea0000300000 */
.L_x_38:
[----:B------:R-:W-:Y:S05]  /*2470*/  BSYNC.RECONVERGENT B0 ;  /* 0x0000000000007941 */ /* 0x000fea0003800200 */
.L_x_37:
[----:B------:R-:W-:Y:S02]  /*2480*/  UIADD3 UR5, UPT, UPT, UR4, 0x1, URZ ;  /* 0x0000000104057890 */ /* 0x000fe4000fffe0ff */
[----:B------:R-:W-:Y:S02]  /*2490*/  USHF.L.U32 UR4, UR4, 0xb, URZ ;  /* 0x0000000b04047899 */ /* 0x000fe400080006ff */
[----:B------:R-:W-:Y:S02]  /*24a0*/  UISETP.NE.AND UP0, UPT, UR5, 0x1a, UPT ;  /* 0x0000001a0500788c */ /* 0x000fe4000bf05270 */
[----:B------:R-:W-:Y:S02]  /*24b0*/  USHF.L.U32 UR18, UR13, 0x5, URZ ;  /* 0x000000050d127899 */ /* 0x000fe400080006ff */
[----:B------:R-:W-:Y:S02]  /*24c0*/  USEL UR8, URZ, 0x1, UP0 ;  /* 0x00000001ff087887 */ /* 0x000fe40008000000 */
[----:B------:R-:W-:-:S02]  /*24d0*/  USEL UR7, UR5, URZ, UP0 ;  /* 0x000000ff05077287 */ /* 0x000fc40008000000 */
[----:B------:R-:W-:Y:S02]  /*24e0*/  UIADD3 UR22, UP0, UPT, UR30, 0x180, URZ ;  /* 0x000001801e167890 */ /* 0x000fe4000ff1e0ff */
[----:B------:R-:W-:Y:S01]  /*24f0*/  ULEA UR5, UR7, UR6, 0x3 ;  /* 0x0000000607057291 */ /* 0x000fe2000f8e18ff */
[----:B------:R-:W-:Y:S01]  /*2500*/  LOP3.LUT R12, R12, UR8, RZ, 0x3c, !PT ;  /* 0x000000080c0c7c12 */ /* 0x000fe2000f8e3cff */
[----:B------:R-:W-:Y:S02]  /*2510*/  UIADD3 UR13, UPT, UPT, UR13, 0x1, URZ ;  /* 0x000000010d0d7890 */ /* 0x000fe4000fffe0ff */
[----:B------:R-:W-:Y:S01]  /*2520*/  UIADD3 UR14, UP1, UPT, UR30, 0x80, URZ ;  /* 0x000000801e0e7890 */ /* 0x000fe2000ff3e0ff */
[----:B-1----:R-:W-:Y:S01]  /*2530*/  SHF.L.U32 R0, R12, 0x1f, RZ ;  /* 0x0000001f0c007819 */ /* 0x002fe200000006ff */
[----:B------:R-:W-:Y:S02]  /*2540*/  UIADD3.X UR23, UPT, UPT, URZ, UR31, URZ, UP0, !UPT ;  /* 0x0000001fff177290 */ /* 0x000fe400087fe4ff */
[----:B------:R-:W-:Y:S01]  /*2550*/  UISETP.NE.AND UP0, UPT, UR13, UR28, UPT ;  /* 0x0000001c0d00728c */ /* 0x000fe2000bf05270 */
[----:B------:R3:W4:Y:S01]  /*2560*/  SYNCS.PHASECHK.TRANS64.TRYWAIT P0, [UR5+0xd0], R0 ;  /* 0x0000d000ff0075a7 */ /* 0x0007220008001105 */
[----:B------:R-:W-:-:S02]  /*2570*/  ULOP3.LUT UR5, UR27, UR4, URZ, 0xfc, !UPT ;  /* 0x000000041b057292 */ /* 0x000fc4000f8efcff */
[----:B------:R-:W-:Y:S02]  /*2580*/  ULOP3.LUT UR4, UR26, UR4, URZ, 0xfc, !UPT ;  /* 0x000000041a047292 */ /* 0x000fe4000f8efcff */
[----:B------:R-:W-:Y:S02]  /*2590*/  ULEA UR5, UR5, UR6, 0x1 ;  /* 0x0000000605057291 */ /* 0x000fe4000f8e08ff */
[----:B------:R-:W-:Y:S02]  /*25a0*/  ULEA UR4, UR4, UR6, 0x1 ;  /* 0x0000000604047291 */ /* 0x000fe4000f8e08ff */
[----:B------:R-:W-:Y:S02]  /*25b0*/  UIADD3 UR16, UPT, UPT, UR5, 0x4400, URZ ;  /* 0x0000440005107890 */ /* 0x000fe4000fffe0ff */
[----:B------:R-:W-:Y:S02]  /*25c0*/  ULOP3.LUT UR17, UR17, 0xfefffff8, URZ, 0xc0, !UPT ;  /* 0xfefffff811117892 */ /* 0x000fe4000f8ec0ff */
[----:B------:R-:W-:-:S02]  /*25d0*/  UIADD3.X UR15, UPT, UPT, URZ, UR31, URZ, UP1, !UPT ;  /* 0x0000001fff0f7290 */ /* 0x000fc40008ffe4ff */
[----:B------:R-:W-:Y:S02]  /*25e0*/  UPRMT UR5, URZ, 0x5410, UR24 ;  /* 0x00005410ff057896 */ /* 0x000fe40008000018 */
[----:B------:R-:W-:Y:S02]  /*25f0*/  UIADD3 UR8, UPT, UPT, UR4, 0x1e400, URZ ;  /* 0x0001e40004087890 */ /* 0x000fe4000fffe0ff */
[----:B------:R-:W-:Y:S01]  /*2600*/  UPRMT UR4, URZ, 0x5410, UR21 ;  /* 0x00005410ff047896 */ /* 0x000fe20008000015 */
[----:B------:R-:W-:Y:S01]  /*2610*/  UMOV UR32, 0x0 ;  /* 0x0000000000207882 */ /* 0x000fe20000000000 */
[----:B------:R-:W-:Y:S01]  /*2620*/  UMOV UR33, 0x10000000 ;  /* 0x1000000000217882 */ /* 0x000fe20000000000 */
[----:B------:R-:W-:Y:S01]  /*2630*/  UMOV UR19, UR35 ;  /* 0x0000002300137c82 */ /* 0x000fe20008000000 */
[----:B------:R-:W-:Y:S01]  /*2640*/  UMOV UR20, UR36 ;  /* 0x0000002400147c82 */ /* 0x000fe20008000000 */
[----:B------:R-:W-:Y:S01]  /*2650*/  UMOV UR12, UR36 ;  /* 0x00000024000c7c82 */ /* 0x000fe20008000000 */
[----:B------:R-:W-:Y:S01]  /*2660*/  UMOV UR9, UR17 ;  /* 0x0000001100097c82 */ /* 0x000fe20008000000 */
[----:B------:R-:W-:Y:S01]  /*2670*/  UMOV UR10, UR18 ;  /* 0x00000012000a7c82 */ /* 0x000fe20008000000 */
[----:B------:R-:W-:Y:S01]  /*2680*/  UTMALDG.3D.MULTICAST.2CTA [UR16], [UR14], UR5, desc[UR32] ;  /* 0x000020100e0073b4 */ /* 0x000fe20008211805 */
[----:B------:R1:W-:Y:S02]  /*2690*/  UTMALDG.3D.MULTICAST.2CTA [UR8], [UR22], UR4, desc[UR32] ;  /* 0x00002008160073b4 */ /* 0x0003e40008211804 */
[----:B-1----:R-:W-:Y:S01]  /*26a0*/  UMOV UR4, UR7 ;  /* 0x0000000700047c82 */ /* 0x002fe20008000000 */
[----:B---3--:R-:W-:Y:S05]  /*26b0*/  BRA.U UP0, `(.L_x_39) ;  /* 0xfffffffd00347547 */ /* 0x008fea000b83ffff */
.L_x_33:
[C---:B------:R-:W-:Y:S01]  /*26c0*/  LEA R3, R11.reuse, UR6, 0x3 ;  /* 0x000000060b037c11 */ /* 0x040fe2000f8e18ff */
[----:B------:R-:W-:Y:S01]  /*26d0*/  NOP ;  /* 0x0000000000007918 */ /* 0x000fe20000000000 */
[----:B-1----:R-:W-:Y:S02]  /*26e0*/  SHF.L.U32 R0, R10, 0x1f, RZ ;  /* 0x0000001f0a007819 */ /* 0x002fe400000006ff */
[----:B------:R-:W-:Y:S02]  /*26f0*/  LEA R4, R11, UR6, 0x4 ;  /* 0x000000060b047c11 */ /* 0x000fe4000f8e20ff */
[----:B--2-4-:R-:W1:Y:S02]  /*2700*/  SYNCS.PHASECHK.TRANS64.TRYWAIT P0, [R3+URZ+0x1f0], R0 ;  /* 0x0001f000030075a7 */ /* 0x014e6400080011ff */
[----:B-1----:R-:W-:Y:S05]  /*2710*/  @!P0 BRA `(.L_x_40) ;  /* 0x0000007400f08947 */ /* 0x002fea0003800000 */
.L_x_175:
[----:B------:R-:W2:Y:S01]  /*2720*/  LDS.128 R4, [R4+0x280] ;  /* 0x0002800004047984 */ /* 0x000ea20000000c00 */
[----:B------:R-:W-:Y:S01]  /*2730*/  UISETP.GE.AND UP0, UPT, UR45, 0x1, UPT ;  /* 0x000000012d00788c */ /* 0x000fe2000bf06270 */
[----:B------:R-:W-:Y:S01]  /*2740*/  @!PT LDS RZ, [RZ] ;  /* 0x00000000fffff984 */ /* 0x000fe20000000800 */
[----:B------:R-:W-:Y:S01]  /*2750*/  @!PT LDS RZ, [RZ] ;  /* 0x00000000fffff984 */ /* 0x000fe20000000800 */
[----:B------:R-:W-:Y:S01]  /*2760*/  @!PT LDS RZ, [RZ] ;  /* 0x00000000fffff984 */ /* 0x000fe20000000800 */
[----:B------:R-:W-:Y:S01]  /*2770*/  @!PT LDS RZ, [RZ] ;  /* 0x00000000fffff984 */ /* 0x000fe20000000800 */
[----:B------:R3:W-:Y:S06]  /*2780*/  MEMBAR.ALL.CTA ;  /* 0x0000000000007992 */ /* 0x0007ec0000008000 */
[----:B---3--:R-:W3:Y:S01]  /*2790*/  FENCE.VIEW.ASYNC.S ;  /* 0x00000000000073c6 */ /* 0x008ee20000000000 */
[----:B--2---:R-:W-:-:S13]  /*27a0*/  LOP3.LUT P0, RZ, R6, 0x1, RZ, 0xc0, !PT ;  /* 0x0000000106ff7812 */ /* 0x004fda000780c0ff */
[----:B---3--:R-:W-:Y:S01]  /*27b0*/  VOTEU.ANY UP1, P0 ;  /* 0x0000000000ff7886 */ /* 0x008fe20000020100 */
[----:B------:R-:W-:-:S13]  /*27c0*/  PLOP3.LUT P0, PT, PT, PT, UP1, 0x80, 0x8 ;  /* 0x000000000008781c */ /* 0x000fda0003f0f018 */
[----:B-1----:R-:W-:Y:S02]  /*27d0*/  @P0 LOP3.LUT R0, R5, 0xffff, RZ, 0xc0, !PT ;  /* 0x0000ffff05000812 */ /* 0x002fe400078ec0ff */
[----:B------:R-:W-:Y:S02]  /*27e0*/  @P0 MOV R2, R4 ;  /* 0x0000000400020202 */ /* 0x000fe40000000f00 */
[----:B------:R-:W-:Y:S01]  /*27f0*/  @P0 R2UR UR5, R0 ;  /* 0x00000000000502ca */ /* 0x000fe200000e0000 */
[----:B------:R-:W-:Y:S01]  /*2800*/  VIADD R0, R3, 0x200 ;  /* 0x0000020003007836 */ /* 0x000fe20000000000 */
[----:B------:R-:W-:Y:S02]  /*2810*/  @P0 SHF.R.U32.HI R4, RZ, 0x10, R5 ;  /* 0x00000010ff040819 */ /* 0x000fe40000011605 */
[----:B------:R-:W-:Y:S02]  /*2820*/  @P0 R2UR UR8, R2 ;  /* 0x00000000020802ca */ /* 0x000fe400000e0000 */
[----:B------:R-:W-:-:S02]  /*2830*/  PRMT R0, RZ, 0x654, R0 ;  /* 0x00000654ff007816 */ /* 0x000fc40000000000 */
[----:B------:R-:W-:Y:S02]  /*2840*/  @P0 R2UR UR4, R4 ;  /* 0x00000000040402ca */ /* 0x000fe400000e0000 */
[----:B------:R1:W-:Y:S03]  /*2850*/  SYNCS.ARRIVE.TRANS64.RED.A1T0 RZ, [R0+URZ], RZ ;  /* 0x000000ff00ff79a7 */ /* 0x0003e600081004ff */
[----:B------:R-:W-:-:S04]  /*2860*/  @UP1 UMOV UR37, UR5 ;  /* 0x0000000500251c82 */ /* 0x000fc80008000000 */
[----:B------:R-:W-:-:S04]  /*2870*/  @UP1 UMOV UR38, UR8 ;  /* 0x0000000800261c82 */ /* 0x000fc80008000000 */
[----:B------:R-:W-:Y:S01]  /*2880*/  @UP1 UMOV UR36, UR4 ;  /* 0x0000000400241c82 */ /* 0x000fe20008000000 */
[----:B------:R-:W-:Y:S05]  /*2890*/  BRA.U !UP0, `(.L_x_41) ;  /* 0x0000000108d47547 */ /* 0x000fea000b800000 */
[----:B------:R-:W2:Y:S01]  /*28a0*/  LDCU.128 UR12, c[0x0][0xb10] ;  /* 0x00016200ff0c77ac */ /* 0x000ea20008000c00 */
[----:B------:R-:W3:Y:S01]  /*28b0*/  LDCU UR28, c[0x0][0xb20] ;  /* 0x00016400ff1c77ac */ /* 0x000ee20008000800 */
[----:B------:R-:W4:Y:S01]  /*28c0*/  LDCU UR20, c[0x0][0xb0c] ;  /* 0x00016180ff1477ac */ /* 0x000f220008000800 */
[----:B------:R-:W1:Y:S01]  /*28d0*/  LDCU.64 UR10, c[0x0][0xb28] ;  /* 0x00016500ff0a77ac */ /* 0x000e620008000a00 */
[----:B------:R-:W-:Y:S02]  /*28e0*/  UISETP.NE.AND UP3, UPT, UR45, 0x1, UPT ;  /* 0x000000012d00788c */ /* 0x000fe4000bf65270 */
[----:B--2---:R-:W-:Y:S02]  /*28f0*/  UIMAD.WIDE.U32 UR8, UR39, UR15, URZ ;  /* 0x0000000f270872a5 */ /* 0x004fe4000f8e00ff */
[----:B------:R-:W-:Y:S02]  /*2900*/  UIMAD.WIDE.U32 UR4, UR40, UR12, URZ ;  /* 0x0000000c280472a5 */ /* 0x000fe4000f8e00ff */
[----:B------:R-:W-:-:S02]  /*2910*/  UISETP.NE.AND UP0, UPT, UR14, 0x1, UPT ;  /* 0x000000010e00788c */ /* 0x000fc4000bf05270 */
[----:B------:R-:W-:Y:S01]  /*2920*/  UIMAD.WIDE.U32 UR22, UR37, UR15, URZ ;  /* 0x0000000f251672a5 */ /* 0x000fe2000f8e00ff */
[----:B------:R-:W-:Y:S02]  /*2930*/  UMOV UR8, UR9 ;  /* 0x0000000900087c82 */ /* 0x000fe40008000000 */
[----:B------:R-:W-:Y:S01]  /*2940*/  UMOV UR4, UR5 ;  /* 0x0000000500047c82 */ /* 0x000fe20008000000 */
[----:B---3--:R-:W-:Y:S02]  /*2950*/  USHF.R.U32.HI UR8, URZ, UR28, UR8 ;  /* 0x0000001cff087299 */ /* 0x008fe40008011608 */
[----:B----4-:R-:W-:Y:S02]  /*2960*/  UISETP.NE.AND UP2, UPT, UR20, 0x1, UPT ;  /* 0x000000011400788c */ /* 0x010fe4000bf45270 */
[----:B------:R-:W-:Y:S02]  /*2970*/  USHF.R.U32.HI UR4, URZ, UR13, UR4 ;  /* 0x0000000dff047299 */ /* 0x000fe40008011604 */
[----:B------:R-:W-:-:S02]  /*2980*/  USEL UR5, UR39, UR8, !UP0 ;  /* 0x0000000827057287 */ /* 0x000fc4000c000000 */
[----:B------:R-:W-:Y:S02]  /*2990*/  USEL UR8, UR40, UR4, !UP2 ;  /* 0x0000000428087287 */ /* 0x000fe4000d000000 */
[----:B-1----:R-:W-:Y:S01]  /*29a0*/  UIMAD.WIDE.U32 UR16, UR5, UR10, URZ ;  /* 0x0000000a051072a5 */ /* 0x002fe2000f8e00ff */
[----:B------:R-:W-:Y:S01]  /*29b0*/  UMOV UR4, UR23 ;  /* 0x0000001700047c82 */ /* 0x000fe20008000000 */
[----:B------:R-:W-:Y:S02]  /*29c0*/  UIMAD.WIDE.U32 UR18, UR38, UR12, URZ ;  /* 0x0000000c261272a5 */ /* 0x000fe4000f8e00ff */
[----:B------:R-:W-:-:S03]  /*29d0*/  UIMAD.WIDE.U32 UR22, UR8, UR10, URZ ;  /* 0x0000000a081672a5 */ /* 0x000fc6000f8e00ff */
[----:B------:R-:W-:Y:S01]  /*29e0*/  UMOV UR16, UR17 ;  /* 0x0000001100107c82 */ /* 0x000fe20008000000 */
[----:B------:R-:W-:Y:S02]  /*29f0*/  USHF.R.U32.HI UR4, URZ, UR28, UR4 ;  /* 0x0000001cff047299 */ /* 0x000fe40008011604 */
[----:B------:R-:W-:Y:S01]  /*2a00*/  @UP3 USHF.R.U32.HI UR5, URZ, UR11, UR16 ;  /* 0x0000000bff053299 */ /* 0x000fe20008011610 */
[----:B------:R-:W-:Y:S01]  /*2a10*/  UMOV UR18, UR19 ;  /* 0x0000001300127c82 */ /* 0x000fe20008000000 */
[----:B------:R-:W-:Y:S01]  /*2a20*/  UMOV UR22, UR23 ;  /* 0x0000001700167c82 */ /* 0x000fe20008000000 */
[----:B------:R-:W-:Y:S02]  /*2a30*/  USHF.R.U32.HI UR13, URZ, UR13, UR18 ;  /* 0x0000000dff0d7299 */ /* 0x000fe40008011612 */
[----:B------:R-:W-:Y:S02]  /*2a40*/  USEL UR4, UR37, UR4, !UP0 ;  /* 0x0000000425047287 */ /* 0x000fe4000c000000 */
[----:B------:R-:W-:-:S02]  /*2a50*/  @UP3 USHF.R.U32.HI UR8, URZ, UR11, UR22 ;  /* 0x0000000bff083299 */ /* 0x000fc40008011616 */
[----:B------:R-:W-:Y:S02]  /*2a60*/  UIMAD UR9, UR45, UR5, URZ ;  /* 0x000000052d0972a4 */ /* 0x000fe4000f8e02ff */
[----:B------:R-:W-:Y:S02]  /*2a70*/  USEL UR5, UR38, UR13, !UP2 ;  /* 0x0000000d26057287 */ /* 0x000fe4000d000000 */
[----:B------:R-:W-:Y:S02]  /*2a80*/  UIMAD UR12, UR45, UR8, URZ ;  /* 0x000000082d0c72a4 */ /* 0x000fe4000f8e02ff */
[----:B------:R-:W-:Y:S02]  /*2a90*/  UISETP.GE.AND UP0, UPT, UR4, UR9, UPT ;  /* 0x000000090400728c */ /* 0x000fe4000bf06270 */
[----:B------:R-:W-:Y:S02]  /*2aa0*/  UIMAD.WIDE.U32 UR16, UR4, UR10, URZ ;  /* 0x0000000a041072a5 */ /* 0x000fe4000f8e00ff */
[----:B------:R-:W-:-:S02]  /*2ab0*/  UISETP.GE.OR UP0, UPT, UR5, UR12, UP0 ;  /* 0x0000000c0500728c */ /* 0x000fc40008706670 */
        /* <DEDUP_REMOVED lines=19> */
.L_x_41:
[----:B------:R-:W2:Y:S02]  /*2bf0*/  LDCU UR4, c[0x0][0xb30] ;  /* 0x00016600ff0477ac */ /* 0x000ea40008000800 */
[----:B--2---:R-:W-:-:S09]  /*2c00*/  UISETP.NE.AND UP0, UPT, UR4, 0x1, UPT ;  /* 0x000000010400788c */ /* 0x004fd2000bf05270 */
        /* <DEDUP_REMOVED lines=14> */
[----:B------:R-:W-:Y:S02]  /*2cf0*/  UIADD3 UR8, UPT, UPT, UR5, -UR4, URZ ;  /* 0x8000000405087290 */ /* 0x000fe4000fffe0ff */
[----:B------:R-:W-:Y:S02]  /*2d00*/  UIADD3 UR4, UPT, UPT, -UR5, UR4, URZ ;  /* 0x0000000405047290 */ /* 0x000fe4000fffe1ff */
[----:B------:R-:W-:Y:S02]  /*2d10*/  UIMAD UR37, UR8, UR14, UR37 ;  /* 0x0000000e082572a4 */ /* 0x000fe4000f8e0225 */
[----:B------:R-:W-:-:S12]  /*2d20*/  UIMAD UR38, UR4, UR10, UR38 ;  /* 0x0000000a042672a4 */ /* 0x000fd8000f8e0226 */
.L_x_42:
[----:B------:R-:W-:Y:S01]  /*2d30*/  VIADD R11, R11, 0x1 ;  /* 0x000000010b0b7836 */ /* 0x000fe20000000000 */
[----:B------:R-:W-:Y:S01]  /*2d40*/  R2UR UR4, R52 ;  /* 0x00000000340472ca */ /* 0x000fe200000e0000 */
[----:B------:R-:W-:Y:S01]  /*2d50*/  UIADD3 UR20, UPT, UPT, UR38, UR63, URZ ;  /* 0x0000003f26147290 */ /* 0x000fe2000fffe0ff */
[----:B------:R-:W-:Y:S02]  /*2d60*/  PLOP3.LUT P1, PT, PT, PT, PT, 0x80, 0x8 ;  /* 0x000000000008781c */ /* 0x000fe40003f2f070 */
[----:B------:R-:W-:-:S04]  /*2d70*/  ISETP.NE.AND P0, PT, R11, 0x2, PT ;  /* 0x000000020b00780c */ /* 0x000fc80003f05270 */
[----:B-1----:R-:W-:Y:S02]  /*2d80*/  SEL R0, RZ, 0x1, P0 ;  /* 0x00000001ff007807 */ /* 0x002fe40000000000 */
[----:B------:R-:W-:Y:S02]  /*2d90*/  SEL R11, R11, RZ, P0 ;  /* 0x000000ff0b0b7207 */ /* 0x000fe40000000000 */
[----:B------:R-:W-:Y:S01]  /*2da0*/  LOP3.LUT R10, R10, R0, RZ, 0x3c, !PT ;  /* 0x000000000a0a7212 */ /* 0x000fe200078e3cff */
[----:B------:R-:W-:Y:S01]  /*2db0*/  UIADD3 UR28, UPT, UPT, UR37, UR4, URZ ;  /* 0x00000004251c7290 */ /* 0x000fe2000fffe0ff */
[----:B------:R-:W-:Y:S11]  /*2dc0*/  BRA.U UP1, `(.L_x_43) ;  /* 0xfffffff101087547 */ /* 0x000ff6000b83ffff */
[----:B------:R-:W-:Y:S01]  /*2dd0*/  UIADD3 UR8, UPT, UPT, UR6, 0xd0, URZ ;  /* 0x000000d006087890 */ /* 0x000fe2000fffe0ff */
[----:B------:R-:W-:-:S03]  /*2de0*/  SHF.L.U32 R2, R12, 0x1f, RZ ;  /* 0x0000001f0c027819 */ /* 0x000fc600000006ff */
[----:B------:R-:W-:-:S09]  /*2df0*/  ULEA UR4, UR7, UR8, 0x3 ;  /* 0x0000000807047291 */ /* 0x000fd2000f8e18ff */
[----:B------:R-:W1:Y:S02]  /*2e00*/  SYNCS.PHASECHK.TRANS64.TRYWAIT P0, [UR4], R2 ;  /* 0x00000002ff0075a7 */ /* 0x000e640008001104 */
[----:B-1----:R-:W-:Y:S05]  /*2e10*/  @!P0 BRA `(.L_x_44) ;  /* 0x0000007000448947 */ /* 0x002fea0003800000 */
.L_x_177:
[----:B------:R-:W-:-:S04]  /*2e20*/  UIADD3 UR4, UPT, UPT, UR7, 0x1, URZ ;  /* 0x0000000107047890 */ /* 0x000fc8000fffe0ff */
[----:B------:R-:W-:-:S04]  /*2e30*/  UISETP.NE.AND UP0, UPT, UR4, 0x1a, UPT ;  /* 0x0000001a0400788c */ /* 0x000fc8000bf05270 */
[----:B------:R-:W-:Y:S02]  /*2e40*/  USEL UR6, URZ, 0x1, UP0 ;  /* 0x00000001ff067887 */ /* 0x000fe40008000000 */
[----:B------:R-:W-:-:S04]  /*2e50*/  USEL UR4, UR4, URZ, UP0 ;  /* 0x000000ff04047287 */ /* 0x000fc80008000000 */
[----:B------:R-:W-:Y:S01]  /*2e60*/  ULEA UR5, UR4, UR8, 0x3 ;  /* 0x0000000804057291 */ /* 0x000fe2000f8e18ff */
[----:B-1----:R-:W-:-:S04]  /*2e70*/  LOP3.LUT R2, R12, UR6, RZ, 0x3c, !PT ;  /* 0x000000060c027c12 */ /* 0x002fc8000f8e3cff */
[----:B------:R-:W-:-:S04]  /*2e80*/  SHF.L.U32 R3, R2, 0x1f, RZ ;  /* 0x0000001f02037819 */ /* 0x000fc800000006ff */
[----:B------:R-:W1:Y:S02]  /*2e90*/  SYNCS.PHASECHK.TRANS64.TRYWAIT P0, [UR5], R3 ;  /* 0x00000003ff0075a7 */ /* 0x000e640008001105 */
[----:B-1----:R-:W-:Y:S05]  /*2ea0*/  @!P0 BRA `(.L_x_45) ;  /* 0x0000007000388947 */ /* 0x002fea0003800000 */
.L_x_179:
[----:B------:R-:W-:-:S04]  /*2eb0*/  UIADD3 UR4, UPT, UPT, UR4, 0x1, URZ ;  /* 0x0000000104047890 */ /* 0x000fc8000fffe0ff */
[----:B------:R-:W-:-:S04]  /*2ec0*/  UISETP.NE.AND UP0, UPT, UR4, 0x1a, UPT ;  /* 0x0000001a0400788c */ /* 0x000fc8000bf05270 */
[----:B------:R-:W-:Y:S02]  /*2ed0*/  USEL UR6, URZ, 0x1, UP0 ;  /* 0x00000001ff067887 */ /* 0x000fe40008000000 */
[----:B------:R-:W-:-:S04]  /*2ee0*/  USEL UR4, UR4, URZ, UP0 ;  /* 0x000000ff04047287 */ /* 0x000fc80008000000 */
[----:B------:R-:W-:Y:S01]  /*2ef0*/  ULEA UR5, UR4, UR8, 0x3 ;  /* 0x0000000804057291 */ /* 0x000fe2000f8e18ff */
[----:B------:R-:W-:-:S04]  /*2f00*/  LOP3.LUT R2, R2, UR6, RZ, 0x3c, !PT ;  /* 0x0000000602027c12 */ /* 0x000fc8000f8e3cff */
[----:B-1----:R-:W-:-:S04]  /*2f10*/  SHF.L.U32 R3, R2, 0x1f, RZ ;  /* 0x0000001f02037819 */ /* 0x002fc800000006ff */
[----:B------:R-:W1:Y:S02]  /*2f20*/  SYNCS.PHASECHK.TRANS64.TRYWAIT P0, [UR5], R3 ;  /* 0x00000003ff0075a7 */ /* 0x000e640008001105 */
[----:B-1----:R-:W-:Y:S05]  /*2f30*/  @!P0 BRA `(.L_x_46) ;  /* 0x00000070002c8947 */ /* 0x002fea0003800000 */
.L_x_181:
        /* <DEDUP_REMOVED lines=9> */
.L_x_183:
        /* <DEDUP_REMOVED lines=9> */
.L_x_185:
        /* <DEDUP_REMOVED lines=9> */
.L_x_187:
        /* <DEDUP_REMOVED lines=9> */
.L_x_189:
        /* <DEDUP_REMOVED lines=9> */
.L_x_191:
        /* <DEDUP_REMOVED lines=9> */
.L_x_193:
        /* <DEDUP_REMOVED lines=9> */
.L_x_195:
        /* <DEDUP_REMOVED lines=9> */
.L_x_197:
        /* <DEDUP_REMOVED lines=9> */
.L_x_199:
        /* <DEDUP_REMOVED lines=9> */
.L_x_201:
        /* <DEDUP_REMOVED lines=9> */
.L_x_203:
        /* <DEDUP_REMOVED lines=9> */
.L_x_205:
        /* <DEDUP_REMOVED lines=9> */
.L_x_207:
        /* <DEDUP_REMOVED lines=9> */
.L_x_209:
        /* <DEDUP_REMOVED lines=9> */
.L_x_211:
        /* <DEDUP_REMOVED lines=9> */
.L_x_213:
        /* <DEDUP_REMOVED lines=9> */
.L_x_215:
        /* <DEDUP_REMOVED lines=9> */
.L_x_217:
        /* <DEDUP_REMOVED lines=9> */
.L_x_219:
        /* <DEDUP_REMOVED lines=9> */
.L_x_221:
        /* <DEDUP_REMOVED lines=9> */
.L_x_223:
        /* <DEDUP_REMOVED lines=9> */
.L_x_225:
[----:B------:R-:W-:-:S04]  /*3ba0*/  UIADD3 UR4, UPT, UPT, UR4, 0x1, URZ ;  /* 0x0000000104047890 */ /* 0x000fc8000fffe0ff */
[----:B------:R-:W-:-:S04]  /*3bb0*/  UISETP.NE.AND UP0, UPT, UR4, 0x1a, UPT ;  /* 0x0000001a0400788c */ /* 0x000fc8000bf05270 */
[----:B------:R-:W-:Y:S02]  /*3bc0*/  USEL UR5, URZ, 0x1, UP0 ;  /* 0x00000001ff057887 */ /* 0x000fe40008000000 */
[----:B------:R-:W-:-:S04]  /*3bd0*/  USEL UR4, UR4, URZ, UP0 ;  /* 0x000000ff04047287 */ /* 0x000fc80008000000 */
[----:B------:R-:W-:Y:S01]  /*3be0*/  ULEA UR4, UR4, UR8, 0x3 ;  /* 0x0000000804047291 */ /* 0x000fe2000f8e18ff */
[----:B------:R-:W-:-:S04]  /*3bf0*/  LOP3.LUT R2, R2, UR5, RZ, 0x3c, !PT ;  /* 0x0000000502027c12 */ /* 0x000fc8000f8e3cff */
[----:B------:R-:W-:Y:S01]  /*3c00*/  SHF.L.U32 R2, R2, 0x1f, RZ ;  /* 0x0000001f02027819 */ /* 0x000fe200000006ff */
[----:B-1----:R-:W-:-:S07]  /*3c10*/  IMAD.U32 R0, RZ, RZ, UR4 ;  /* 0x00000004ff007e24 */ /* 0x002fce000f8e00ff */
.L_x_69:
[----:B-1----:R1:W2:Y:S02]  /*3c20*/  SYNCS.PHASECHK.TRANS64.TRYWAIT P0, [R0+URZ], R2 ;  /* 0x00000002000075a7 */ /* 0x0022a400080011ff */
[----:B--2---:R-:W-:Y:S05]  /*3c30*/  @!P0 NANOSLEEP.SYNCS 0x989680 ;  /* 0x009896800000895d */ /* 0x004fea0003900000 */
[----:B------:R-:W2:Y:S02]  /*3c40*/  @!P0 SYNCS.PHASECHK.TRANS64 P0, [R0+URZ], R2 ;  /* 0x00000002000085a7 */ /* 0x000ea400080010ff */
[----:B--2---:R-:W-:Y:S05]  /*3c50*/  @P0 EXIT ;  /* 0x000000000000094d */ /* 0x004fea0003800000 */
[----:B------:R-:W-:Y:S05]  /*3c60*/  BRA `(.L_x_69) ;  /* 0xfffffffc00ec7947 */ /* 0x000fea000383ffff */
.L_x_23:
[----:B------:R-:W-:-:S04]  /*3c70*/  UISETP.NE.AND UP0, UPT, UR47, URZ, UPT ;  /* 0x000000ff2f00728c */ /* 0x000fc8000bf05270 */
[----:B------:R-:W-:-:S09]  /*3c80*/  UISETP.NE.OR UP0, UPT, UR25, 0x1, UP0 ;  /* 0x000000011900788c */ /* 0x000fd20008705670 */
[----:B------:R-:W-:Y:S05]  /*3c90*/  BRA.U UP0, `(.L_x_70) ;  /* 0x0000000500487547 */ /* 0x000fea000b800000 */
[----:B------:R-:W-:Y:S01]  /*3ca0*/  ISETP.GE.U32.AND P2, PT, R0, 0x8, PT ;  /* 0x000000080000780c */ /* 0x000fe20003f46070 */
[----:B------:R-:W-:Y:S01]  /*3cb0*/  IMAD.MOV.U32 R12, RZ, RZ, 0x1 ;  /* 0x00000001ff0c7424 */ /* 0x000fe200078e00ff */
[----:B------:R-:W-:Y:S02]  /*3cc0*/  CS2R R10, SRZ ;  /* 0x00000000000a7805 */ /* 0x000fe4000001ff00 */
[----:B------:R-:W-:Y:S01]  /*3cd0*/  CS2R R8, SRZ ;  /* 0x0000000000087805 */ /* 0x000fe2000001ff00 */
[----:B------:R-:W-:Y:S01]  /*3ce0*/  UMOV UR6, 0x400 ;  /* 0x0000040000067882 */ /* 0x000fe20000000000 */
[----:B------:R-:W-:Y:S01]  /*3cf0*/  UMOV UR5, URZ ;  /* 0x000000ff00057c82 */ /* 0x000fe20008000000 */
[----:B------:R-:W-:-:S12]  /*3d00*/  ULEA UR6, UR47, UR6, 0x18 ;  /* 0x000000062f067291 */ /* 0x000fd8000f8ec0ff */
.L_x_74:
[----:B------:R-:W-:Y:S02]  /*3d10*/  LEA R2, R8, UR6, 0x3 ;  /* 0x0000000608027c11 */ /* 0x000fe4000f8e18ff */
[----:B------:R-:W-:-:S03]  /*3d20*/  SHF.L.U32 R4, R9, 0x1f, RZ ;  /* 0x0000001f09047819 */ /* 0x000fc600000006ff */
[----:B------:R-:W-:Y:S01]  /*3d30*/  VIADD R5, R2, 0x260 ;  /* 0x0000026002057836 */ /* 0x000fe20000000000 */
[----:B------:R-:W2:Y:S02]  /*3d40*/  SYNCS.PHASECHK.TRANS64.TRYWAIT P0, [R2+URZ+0x250], R4 ;  /* 0x00025004020075a7 */ /* 0x000ea400080011ff */
[----:B--2---:R-:W-:Y:S05]  /*3d50*/  @!P0 BRA `(.L_x_71) ;  /* 0x0000006800cc8947 */ /* 0x004fea0003800000 */
.L_x_226:
[----:B------:R-:W-:Y:S01]  /*3d60*/  ULEA UR4, UR5, UR6, 0x3 ;  /* 0x0000000605047291 */ /* 0x000fe2000f8e18ff */
[----:B--2---:R-:W-:Y:S01]  /*3d70*/  PRMT R2, RZ, 0x654, R5 ;  /* 0x00000654ff027816 */ /* 0x004fe20000000005 */
[----:B------:R-:W-:Y:S01]  /*3d80*/  @!P2 IMAD.MOV.U32 R4, RZ, RZ, 0x10 ;  /* 0x00000010ff04a424 */ /* 0x000fe200078e00ff */
[----:B------:R-:W-:Y:S01]  /*3d90*/  SHF.L.U32 R5, R12, 0x1f, RZ ;  /* 0x0000001f0c057819 */ /* 0x000fe200000006ff */
[----:B------:R-:W-:Y:S01]  /*3da0*/  UIADD3 UR7, UPT, UPT, UR4, 0x1f0, URZ ;  /* 0x000001f004077890 */ /* 0x000fe2000fffe0ff */
[----:B------:R2:W-:Y:S05]  /*3db0*/  SYNCS.ARRIVE.TRANS64.RED.A1T0 RZ, [R2+URZ], RZ ;  /* 0x000000ff02ff79a7 */ /* 0x0005ea00081004ff */
[----:B------:R-:W-:Y:S01]  /*3dc0*/  IMAD.U32 R6, RZ, RZ, UR7 ;  /* 0x00000007ff067e24 */ /* 0x000fe2000f8e00ff */
[----:B------:R-:W3:Y:S04]  /*3dd0*/  SYNCS.PHASECHK.TRANS64.TRYWAIT P0, [UR4+0x200], R5 ;  /* 0x00020005ff0075a7 */ /* 0x000ee80008001104 */
[----:B------:R-:W-:Y:S01]  /*3de0*/  PRMT R6, R0, 0x654, R6 ;  /* 0x0000065400067816 */ /* 0x000fe20000000006 */
[----:B--23--:R-:W-:Y:S06]  /*3df0*/  @!P0 BRA `(.L_x_72) ;  /* 0x0000006800b88947 */ /* 0x00cfec0003800000 */
.L_x_228:
[----:B------:R-:W-:Y:S01]  /*3e00*/  ULEA UR8, UR5, UR6, 0x4 ;  /* 0x0000000605087291 */ /* 0x000fe2000f8e20ff */
[----:B------:R-:W-:Y:S01]  /*3e10*/  SEL R3, R6, R3, !P2 ;  /* 0x0000000306037207 */ /* 0x000fe20005000000 */
[----:B------:R-:W-:Y:S01]  /*3e20*/  UIADD3 UR9, UPT, UPT, UR4, 0x1f0, URZ ;  /* 0x000001f004097890 */ /* 0x000fe2000fffe0ff */
[----:B--2---:R-:W-:Y:S01]  /*3e30*/  LEA R2, R11, UR6, 0x3 ;  /* 0x000000060b027c11 */ /* 0x004fe2000f8e18ff */
[----:B------:R-:W-:Y:S01]  /*3e40*/  UIADD3 UR8, UPT, UPT, UR8, 0x280, URZ ;  /* 0x0000028008087890 */ /* 0x000fe2000fffe0ff */
[----:B------:R2:W-:Y:S01]  /*3e50*/  @!P2 SYNCS.ARRIVE.TRANS64.RED RZ, [R3+URZ], R4 ;  /* 0x0000000403ffa9a7 */ /* 0x0005e200080004ff */
[----:B------:R-:W-:Y:S01]  /*3e60*/  UIADD3 UR4, UPT, UPT, UR5, 0x1, URZ ;  /* 0x0000000105047890 */ /* 0x000fe2000fffe0ff */
[----:B------:R-:W-:-:S03]  /*3e70*/  VIADD R8, R8, 0x1 ;  /* 0x0000000108087836 */ /* 0x000fc60000000000 */
[----:B------:R-:W-:Y:S02]  /*3e80*/  UISETP.NE.AND UP0, UPT, UR4, 0x2, UPT ;  /* 0x000000020400788c */ /* 0x000fe4000bf05270 */
[----:B------:R-:W-:Y:S01]  /*3e90*/  ISETP.NE.AND P0, PT, R8, 0x2, PT ;  /* 0x000000020800780c */ /* 0x000fe20003f05270 */
[----:B------:R-:W-:Y:S06]  /*3ea0*/  UGETNEXTWORKID.BROADCAST [UR8], [UR9] ;  /* 0x00000000080073ca */ /* 0x000fec0008000100 */
[----:B------:R-:W-:Y:S02]  /*3eb0*/  USEL UR7, URZ, 0x1, UP0 ;  /* 0x00000001ff077887 */ /* 0x000fe40008000000 */
[----:B------:R-:W-:-:S04]  /*3ec0*/  USEL UR5, UR4, URZ, UP0 ;  /* 0x000000ff04057287 */ /* 0x000fc80008000000 */
[----:B------:R-:W-:Y:S02]  /*3ed0*/  LOP3.LUT R12, R12, UR7, RZ, 0x3c, !PT ;  /* 0x000000070c0c7c12 */ /* 0x000fe4000f8e3cff */
[----:B--2---:R-:W-:-:S04]  /*3ee0*/  SHF.L.U32 R4, R10, 0x1f, RZ ;  /* 0x0000001f0a047819 */ /* 0x004fc800000006ff */
[----:B------:R-:W2:Y:S02]  /*3ef0*/  SYNCS.PHASECHK.TRANS64.TRYWAIT P1, [R2+URZ+0x1f0], R4 ;  /* 0x0001f004020075a7 */ /* 0x000ea400080211ff */
[----:B--2---:R-:W-:Y:S05]  /*3f00*/  @!P1 BRA `(.L_x_73) ;  /* 0x00000068008c9947 */ /* 0x004fea0003800000 */
.L_x_229:
[C---:B--2---:R-:W-:Y:S01]  /*3f10*/  LEA R4, R11.reuse, UR6, 0x4 ;  /* 0x000000060b047c11 */ /* 0x044fe2000f8e20ff */
[----:B------:R-:W-:Y:S01]  /*3f20*/  VIADD R2, R2, 0x200 ;  /* 0x0000020002027836 */ /* 0x000fe20000000000 */
[----:B------:R-:W-:Y:S01]  /*3f30*/  SEL R8, R8, RZ, P0 ;  /* 0x000000ff08087207 */ /* 0x000fe20000000000 */
[----:B------:R-:W-:-:S03]  /*3f40*/  VIADD R11, R11, 0x1 ;  /* 0x000000010b0b7836 */ /* 0x000fc60000000000 */
[----:B------:R-:W2:Y:S01]  /*3f50*/  LDS.128 R4, [R4+0x280] ;  /* 0x0002800004047984 */ /* 0x000ea20000000c00 */
[----:B------:R-:W-:Y:S02]  /*3f60*/  PRMT R2, RZ, 0x654, R2 ;  /* 0x00000654ff027816 */ /* 0x000fe40000000002 */
[C---:B------:R-:W-:Y:S01]  /*3f70*/  ISETP.NE.AND P1, PT, R11.reuse, 0x2, PT ;  /* 0x000000020b00780c */ /* 0x040fe20003f25270 */
[----:B------:R-:W-:Y:S01]  /*3f80*/  @!PT LDS RZ, [RZ] ;  /* 0x00000000fffff984 */ /* 0x000fe20000000800 */
[----:B------:R-:W-:Y:S01]  /*3f90*/  @!PT LDS RZ, [RZ] ;  /* 0x00000000fffff984 */ /* 0x000fe20000000800 */
[----:B------:R-:W-:Y:S01]  /*3fa0*/  @!PT LDS RZ, [RZ] ;  /* 0x00000000fffff984 */ /* 0x000fe20000000800 */
[----:B------:R-:W-:Y:S01]  /*3fb0*/  @!PT LDS RZ, [RZ] ;  /* 0x00000000fffff984 */ /* 0x000fe20000000800 */
[----:B------:R3:W-:Y:S06]  /*3fc0*/  MEMBAR.ALL.CTA ;  /* 0x0000000000007992 */ /* 0x0007ec0000008000 */
[----:B---3--:R-:W3:Y:S01]  /*3fd0*/  FENCE.VIEW.ASYNC.S ;  /* 0x00000000000073c6 */ /* 0x008ee20000000000 */
[----:B------:R-:W-:Y:S01]  /*3fe0*/  SEL R11, R11, RZ, P1 ;  /* 0x000000ff0b0b7207 */ /* 0x000fe20000800000 */
[----:B---3--:R3:W-:Y:S01]  /*3ff0*/  SYNCS.ARRIVE.TRANS64.RED.A1T0 RZ, [R2+URZ], RZ ;  /* 0x000000ff02ff79a7 */ /* 0x0087e200081004ff */
[----:B--2---:R-:W-:-:S02]  /*4000*/  LOP3.LUT P3, RZ, R6, 0x1, RZ, 0xc0, !PT ;  /* 0x0000000106ff7812 */ /* 0x004fc4000786c0ff */
[----:B------:R-:W-:-:S04]  /*4010*/  SEL R4, RZ, 0x1, P1 ;  /* 0x00000001ff047807 */ /* 0x000fc80000800000 */
[----:B------:R-:W-:Y:S02]  /*4020*/  LOP3.LUT R10, R10, R4, RZ, 0x3c, !PT ;  /* 0x000000040a0a7212 */ /* 0x000fe400078e3cff */
[----:B---3--:R-:W-:-:S04]  /*4030*/  SEL R2, RZ, 0x1, P0 ;  /* 0x00000001ff027807 */ /* 0x008fc80000000000 */
[----:B------:R-:W-:Y:S01]  /*4040*/  LOP3.LUT R9, R9, R2, RZ, 0x3c, !PT ;  /* 0x0000000209097212 */ /* 0x000fe200078e3cff */
[----:B------:R-:W-:Y:S06]  /*4050*/  @P3 BRA `(.L_x_74) ;  /* 0xfffffffc002c3947 */ /* 0x000fec000383ffff */
[----:B------:R-:W-:Y:S01]  /*4060*/  ULEA UR4, UR5, UR6, 0x3 ;  /* 0x0000000605047291 */ /* 0x000fe2000f8e18ff */
[----:B------:R-:W-:-:S08]  /*4070*/  SHF.L.U32 R2, R12, 0x1f, RZ ;  /* 0x0000001f0c027819 */ /* 0x000fd000000006ff */
[----:B------:R-:W2:Y:S02]  /*4080*/  SYNCS.PHASECHK.TRANS64 P0, [UR4+0x200], R2 ;  /* 0x00020002ff0075a7 */ /* 0x000ea40008001004 */
[----:B--2---:R-:W-:Y:S05]  /*4090*/  @P0 BRA `(.L_x_75) ;  /* 0x0000000000080947 */ /* 0x004fea0003800000 */
[----:B------:R-:W2:Y:S02]  /*40a0*/  SYNCS.PHASECHK.TRANS64.TRYWAIT P0, [UR4+0x200], R2 ;  /* 0x00020002ff0075a7 */ /* 0x000ea40008001104 */
[----:B--2---:R-:W-:Y:S05]  /*40b0*/  @!P0 BRA `(.L_x_76) ;  /* 0x0000006800348947 */ /* 0x004fea0003800000 */
.L_x_75:
[----:B------:R-:W-:-:S04]  /*40c0*/  UIADD3 UR7, UPT, UPT, UR5, 0x1, URZ ;  /* 0x0000000105077890 */ /* 0x000fc8000fffe0ff */
[----:B------:R-:W-:-:S04]  /*40d0*/  UISETP.NE.AND UP0, UPT, UR7, 0x2, UPT ;  /* 0x000000020700788c */ /* 0x000fc8000bf05270 */
[----:B------:R-:W-:Y:S02]  /*40e0*/  USEL UR8, URZ, 0x1, UP0 ;  /* 0x00000001ff087887 */ /* 0x000fe40008000000 */
[----:B------:R-:W-:-:S04]  /*40f0*/  USEL UR7, UR7, URZ, UP0 ;  /* 0x000000ff07077287 */ /* 0x000fc80008000000 */
[----:B------:R-:W-:Y:S01]  /*4100*/  ULEA UR7, UR7, UR6, 0x3 ;  /* 0x0000000607077291 */ /* 0x000fe2000f8e18ff */
[----:B--2---:R-:W-:-:S04]  /*4110*/  LOP3.LUT R2, R12, UR8, RZ, 0x3c, !PT ;  /* 0x000000080c027c12 */ /* 0x004fc8000f8e3cff */
[----:B------:R-:W-:-:S04]  /*4120*/  SHF.L.U32 R0, R2, 0x1f, RZ ;  /* 0x0000001f02007819 */ /* 0x000fc800000006ff */
[----:B------:R-:W2:Y:S02]  /*4130*/  SYNCS.PHASECHK.TRANS64 P0, [UR7+0x200], R0 ;  /* 0x00020000ff0075a7 */ /* 0x000ea40008001007 */
[----:B-12---:R-:W-:Y:S05]  /*4140*/  @P0 EXIT ;  /* 0x000000000000094d */ /* 0x006fea0003800000 */
[----:B------:R-:W-:Y:S02]  /*4150*/  SHF.L.U32 R2, R2, 0x1f, RZ ;  /* 0x0000001f02027819 */ /* 0x000fe400000006ff */
[----:B------:R-:W-:-:S07]  /*4160*/  MOV R0, UR7 ;  /* 0x0000000700007c02 */ /* 0x000fce0008000f00 */
.L_x_77:
[----:B-1----:R1:W2:Y:S02]  /*4170*/  SYNCS.PHASECHK.TRANS64.TRYWAIT P0, [R0+URZ+0x200], R2 ;  /* 0x00020002000075a7 */ /* 0x0022a400080011ff */
[----:B--2---:R-:W-:Y:S05]  /*4180*/  @!P0 NANOSLEEP.SYNCS 0x989680 ;  /* 0x009896800000895d */ /* 0x004fea0003900000 */
[----:B------:R-:W2:Y:S02]  /*4190*/  @!P0 SYNCS.PHASECHK.TRANS64 P0, [R0+URZ+0x200], R2 ;  /* 0x00020002000085a7 */ /* 0x000ea400080010ff */
[----:B--2---:R-:W-:Y:S05]  /*41a0*/  @P0 EXIT ;  /* 0x000000000000094d */ /* 0x004fea0003800000 */
[----:B------:R-:W-:Y:S05]  /*41b0*/  BRA `(.L_x_77) ;  /* 0xfffffffc00ec7947 */ /* 0x000fea000383ffff */
.L_x_70:
[----:B------:R-:W-:Y:S05]  /*41c0*/  BRA.U UP6, `(.L_x_78) ;  /* 0x0000001106a07547 */ /* 0x000fea000b800000 */
[----:B------:R-:W-:Y:S01]  /*41d0*/  UMOV UR4, 0x40 ;  /* 0x0000004000047882 */ /* 0x000fe20000000000 */
[----:B------:R-:W-:Y:S01]  /*41e0*/  NOP ;  /* 0x0000000000007918 */ /* 0x000fe20000000000 */
[----:B------:R-:W-:Y:S01]  /*41f0*/  ULEA UR5, UR47, UR4, 0x18 ;  /* 0x000000042f057291 */ /* 0x000fe2000f8ec0ff */
[----:B------:R-:W-:Y:S02]  /*4200*/  UMOV UR6, 0x400 ;  /* 0x0000040000067882 */ /* 0x000fe40000000000 */
[----:B------:R-:W-:-:S06]  /*4210*/  ULEA UR6, UR47, UR6, 0x18 ;  /* 0x000000062f067291 */ /* 0x000fcc000f8ec0ff */
[----:B------:R-:W2:Y:S02]  /*4220*/  LDS.U8 R0, [UR5+0x1c] ;  /* 0x00001c05ff007984 */ /* 0x000ea40008000000 */
[----:B--2---:R-:W-:-:S13]  /*4230*/  ISETP.NE.AND P0, PT, R0, RZ, PT ;  /* 0x000000ff0000720c */ /* 0x004fda0003f05270 */
[----:B------:R-:W-:Y:S05]  /*4240*/  @P0 BRA `(.L_x_79) ;  /* 0x0000000400080947 */ /* 0x000fea0003800000 */
[----:B------:R-:W-:Y:S02]  /*4250*/  UISETP.NE.U32.AND UP1, UPT, UR33, 0x1, UPT ;  /* 0x000000012100788c */ /* 0x000fe4000bf25070 */
[----:B------:R-:W-:-:S07]  /*4260*/  UIADD3 UR7, UPT, UPT, UR5, 0x8, URZ ;  /* 0x0000000805077890 */ /* 0x000fce000fffe0ff */
[----:B------:R-:W-:Y:S05]  /*4270*/  BRA.U !UP1, `(.L_x_80) ;  /* 0x00000001099c7547 */ /* 0x000fea000b800000 */
[----:B------:R-:W-:Y:S01]  /*4280*/  ELECT P0, URZ, PT ;  /* 0x0000000000ff782f */ /* 0x000fe20003800000 */
[----:B------:R-:W-:-:S12]  /*4290*/  BSSY B0, `(.L_x_80) ;  /* 0x0000025000007945 */ /* 0x000fd80003800000 */
[----:B------:R-:W-:Y:S05]  /*42a0*/  @!P0 BRA `(.L_x_81) ;  /* 0x00000000008c8947 */ /* 0x000fea0003800000 */
[----:B------:R-:W-:-:S05]  /*42b0*/  UMOV UR4, 0x10 ;  /* 0x0000001000047882 */ /* 0x000fca0000000000 */
[----:B------:R-:W-:Y:S04]  /*42c0*/  DEPBAR.LE SB2, 0x36 ;  /* 0x0000ad800000791a */ /* 0x000fe80000000000 */
[----:B------:R-:W2:Y:S02]  /*42d0*/  UTCATOMSWS.2CTA.FIND_AND_SET.ALIGN UP0, UR4, UR4 ;  /* 0x00000004000475e3 */ /* 0x000ea40008200800 */
[----:B--2---:R-:W-:Y:S01]  /*42e0*/  MOV R10, UR4 ;  /* 0x00000004000a7c02 */ /* 0x004fe20008000f00 */
[----:B------:R-:W-:Y:S06]  /*42f0*/  BRA.U UP0, `(.L_x_82) ;  /* 0x0000000100187547 */ /* 0x000fec000b800000 */
.L_x_83:
[----:B------:R-:W-:Y:S05]  /*4300*/  NANOSLEEP 0x64 ;  /* 0x000000640000795d */ /* 0x000fea0003800000 */
[----:B------:R-:W-:-:S05]  /*4310*/  UMOV UR4, 0x10 ;  /* 0x0000001000047882 */ /* 0x000fca0000000000 */
[----:B------:R-:W-:Y:S04]  /*4320*/  DEPBAR.LE SB2, 0x36 ;  /* 0x0000ad800000791a */ /* 0x000fe80000000000 */
[----:B------:R-:W2:Y:S02]  /*4330*/  UTCATOMSWS.2CTA.FIND_AND_SET.ALIGN UP0, UR4, UR4 ;  /* 0x00000004000475e3 */ /* 0x000ea40008200800 */
[----:B--2---:R-:W-:Y:S01]  /*4340*/  MOV R10, UR4 ;  /* 0x00000004000a7c02 */ /* 0x004fe20008000f00 */
[----:B------:R-:W-:Y:S05]  /*4350*/  BRA.U !UP0, `(.L_x_83) ;  /* 0xfffffffd08e87547 */ /* 0x000fea000b83ffff */
.L_x_82:
[----:B------:R-:W2:Y:S01]  /*4360*/  LDS R6, [UR5+0x10] ;  /* 0x00001005ff067984 */ /* 0x000ea20008000800 */
[----:B------:R-:W-:Y:S01]  /*4370*/  IMAD.U32 R0, RZ, RZ, UR6 ;  /* 0x00000006ff007e24 */ /* 0x000fe2000f8e00ff */
[----:B------:R-:W-:-:S03]  /*4380*/  MOV R4, UR34 ;  /* 0x0000002200047c02 */ /* 0x000fc60008000f00 */
[----:B------:R-:W-:Y:S01]  /*4390*/  VIADD R0, R0, 0x2a0 ;  /* 0x000002a000007836 */ /* 0x000fe20000000000 */
[----:B--2---:R-:W-:-:S04]  /*43a0*/  SHF.L.U32 R6, R6, 0x1f, RZ ;  /* 0x0000001f06067819 */ /* 0x004fc800000006ff */
[----:B------:R-:W2:Y:S02]  /*43b0*/  SYNCS.PHASECHK.TRANS64.TRYWAIT P0, [UR5+0x8], R6 ;  /* 0x00000806ff0075a7 */ /* 0x000ea40008001105 */
[----:B--2---:R-:W-:Y:S05]  /*43c0*/  @P0 BRA `(.L_x_84) ;  /* 0x0000000000080947 */ /* 0x004fea0003800000 */
[----:B------:R-:W2:Y:S02]  /*43d0*/  SYNCS.PHASECHK.TRANS64.TRYWAIT P0, [UR5+0x8], R6 ;  /* 0x00000806ff0075a7 */ /* 0x000ea40008001105 */
[----:B--2---:R-:W-:Y:S05]  /*43e0*/  @!P0 BRA `(.L_x_85) ;  /* 0x0000006400808947 */ /* 0x004fea0003800000 */
.L_x_84:
[----:B------:R-:W-:Y:S01]  /*43f0*/  PRMT R4, R4, 0x654, R0 ;  /* 0x0000065404047816 */ /* 0x000fe20000000000 */
[----:B------:R-:W-:Y:S01]  /*4400*/  HFMA2 R0, -RZ, RZ, 0, 5.9604644775390625e-08 ;  /* 0x00000001ff007431 */ /* 0x000fe200000001ff */
[----:B------:R-:W-:Y:S01]  /*4410*/  UPRMT UR4, UR34, 0x654, UR7 ;  /* 0x0000065422047896 */ /* 0x000fe20008000007 */
[----:B------:R-:W-:Y:S02]  /*4420*/  IMAD.MOV.U32 R8, RZ, RZ, 0xffff ;  /* 0x0000ffffff087424 */ /* 0x000fe400078e00ff */
[----:B--2---:R-:W-:Y:S02]  /*4430*/  IMAD.MOV.U32 R6, RZ, RZ, 0x4 ;  /* 0x00000004ff067424 */ /* 0x004fe400078e00ff */
[----:B------:R-:W-:Y:S01]  /*4440*/  IMAD.SHL.U32 R9, R10, 0x20, RZ ;  /* 0x000000200a097824 */ /* 0x000fe200078e00ff */
[----:B------:R-:W-:Y:S02]  /*4450*/  MOV R5, UR4 ;  /* 0x0000000400057c02 */ /* 0x000fe40008000f00 */
[-C--:B------:R-:W-:Y:S01]  /*4460*/  SHF.L.U32 R8, R8, R10.reuse, RZ ;  /* 0x0000000a08087219 */ /* 0x080fe200000006ff */
[----:B------:R2:W-:Y:S01]  /*4470*/  SYNCS.ARRIVE.TRANS64.RED RZ, [UR4], R6 ;  /* 0x00000006ffff79a7 */ /* 0x0005e20008000404 */
[----:B------:R-:W-:Y:S01]  /*4480*/  SHF.L.U32 R7, R0, R10, RZ ;  /* 0x0000000a00077219 */ /* 0x000fe200000006ff */
[----:B------:R2:W-:Y:S04]  /*4490*/  STS [UR6+0x2a0], R9 ;  /* 0x0002a009ff007988 */ /* 0x0005e80008000806 */
[----:B------:R2:W-:Y:S04]  /*44a0*/  STAS [R4.64], R10 ;  /* 0x0000000a04007dbd */ /* 0x0005e8000c0008ff */
[----:B------:R2:W-:Y:S04]  /*44b0*/  ATOMS.OR RZ, [UR5+0x14], R8 ;  /* 0x00001408ffff798c */ /* 0x0005e8000b000005 */
[----:B------:R2:W-:Y:S04]  /*44c0*/  ATOMS.OR RZ, [UR5+0x18], R7 ;  /* 0x00001807ffff798c */ /* 0x0005e8000b000005 */
[----:B------:R2:W-:Y:S02]  /*44d0*/  ATOMS.XOR RZ, [UR5+0x10], R0 ;  /* 0x00001000ffff798c */ /* 0x0005e4000b800005 */
.L_x_81:
[----:B-1----:R-:W-:Y:S05]  /*44e0*/  BSYNC B0 ;  /* 0x0000000000007941 */ /* 0x002fea0003800000 */
.L_x_80:
[----:B------:R-:W-:Y:S05]  /*44f0*/  BRA.U UP1, `(.L_x_86) ;  /* 0x00000001016c7547 */ /* 0x000fea000b800000 */
[----:B------:R-:W-:-:S03]  /*4500*/  UMOV UR4, 0xffffffff ;  /* 0xffffffff00047882 */ /* 0x000fc60000000000 */
[----:B------:R-:W-:Y:S05]  /*4510*/  BRA.DIV UR4, `(.L_x_87) ;  /* 0x00000066044c7947 */ /* 0x000fea000b800000 */
[----:B------:R-:W-:-:S13]  /*4520*/  ELECT P6, URZ, PT ;  /* 0x0000000000ff782f */ /* 0x000fda00038c0000 */
.L_x_233:
[----:B------:R-:W-:Y:S05]  /*4530*/  @!P6 BRA `(.L_x_86) ;  /* 0x00000000005ce947 */ /* 0x000fea0003800000 */
[----:B--2---:R-:W2:Y:S02]  /*4540*/  LDS R4, [UR5+0x10] ;  /* 0x00001005ff047984 */ /* 0x004ea40008000800 */
[----:B--2---:R-:W-:-:S04]  /*4550*/  SHF.L.U32 R4, R4, 0x1f, RZ ;  /* 0x0000001f04047819 */ /* 0x004fc800000006ff */
[----:B------:R-:W2:Y:S02]  /*4560*/  SYNCS.PHASECHK.TRANS64.TRYWAIT P0, [UR5+0x8], R4 ;  /* 0x00000804ff0075a7 */ /* 0x000ea40008001105 */
[----:B--2---:R-:W-:Y:S05]  /*4570*/  @P0 BRA `(.L_x_88) ;  /* 0x0000000000080947 */ /* 0x004fea0003800000 */
[----:B------:R-:W2:Y:S02]  /*4580*/  SYNCS.PHASECHK.TRANS64.TRYWAIT P0, [UR5+0x8], R4 ;  /* 0x00000804ff0075a7 */ /* 0x000ea40008001105 */
[----:B--2---:R-:W-:Y:S05]  /*4590*/  @!P0 BRA `(.L_x_89) ;  /* 0x00000064004c8947 */ /* 0x004fea0003800000 */
.L_x_88:
[----:B------:R-:W3:Y:S01]  /*45a0*/  LDS R6, [UR6+0x2a0] ;  /* 0x0002a006ff067984 */ /* 0x000ee20008000800 */
[----:B--2---:R-:W-:Y:S02]  /*45b0*/  HFMA2 R0, -RZ, RZ, 0, 5.9604644775390625e-08 ;  /* 0x00000001ff007431 */ /* 0x004fe400000001ff */
[----:B------:R-:W-:Y:S01]  /*45c0*/  IMAD.MOV.U32 R4, RZ, RZ, 0xffff ;  /* 0x0000ffffff047424 */ /* 0x000fe200078e00ff */
[----:B------:R-:W-:Y:S01]  /*45d0*/  UPRMT UR4, UR34, 0x654, UR7 ;  /* 0x0000065422047896 */ /* 0x000fe20008000007 */
[----:B---3--:R-:W-:-:S03]  /*45e0*/  IMAD.SHL.U32 R5, R6, 0x20, RZ ;  /* 0x0000002006057824 */ /* 0x008fc600078e00ff */
[-C--:B------:R-:W-:Y:S02]  /*45f0*/  SHF.L.U32 R4, R4, R6.reuse, RZ ;  /* 0x0000000604047219 */ /* 0x080fe400000006ff */
[----:B------:R-:W-:Y:S01]  /*4600*/  SHF.L.U32 R6, R0, R6, RZ ;  /* 0x0000000600067219 */ /* 0x000fe200000006ff */
[----:B------:R3:W-:Y:S04]  /*4610*/  STS [UR6+0x2a0], R5 ;  /* 0x0002a005ff007988 */ /* 0x0007e80008000806 */
[----:B------:R3:W-:Y:S04]  /*4620*/  ATOMS.OR RZ, [UR5+0x14], R4 ;  /* 0x00001404ffff798c */ /* 0x0007e8000b000005 */
[----:B------:R3:W-:Y:S01]  /*4630*/  ATOMS.OR RZ, [UR5+0x18], R6 ;  /* 0x00001806ffff798c */ /* 0x0007e2000b000005 */
[----:B------:R-:W-:Y:S03]  /*4640*/  SYNCS.ARRIVE.TRANS64.RED.A1T0 RZ, [UR4], RZ ;  /* 0x000000ffffff79a7 */ /* 0x000fe60008100404 */
[----:B------:R3:W-:Y:S01]  /*4650*/  ATOMS.XOR RZ, [UR5+0x10], R0 ;  /* 0x00001000ffff798c */ /* 0x0007e2000b800005 */
[----:B------:R-:W-:Y:S05]  /*4660*/  BRA `(.L_x_86) ;  /* 0x0000000000107947 */ /* 0x000fea0003800000 */
.L_x_79:
[----:B------:R-:W-:Y:S02]  /*4670*/  MOV R0, 0xffffffff ;  /* 0xffffffff00007802 */ /* 0x000fe40000000f00 */
[----:B------:R-:W-:-:S03]  /*4680*/  MOV R4, 0x46b0 ;  /* 0x000046b000047802 */ /* 0x000fc60000000f00 */
[----:B------:R2:W-:Y:S04]  /*4690*/  STS [UR6+0x2a0], R0 ;  /* 0x0002a000ff007988 */ /* 0x0005e80008000806 */
[----:B-12--5:R-:W-:Y:S05]  /*46a0*/  CALL.REL.NOINC `($__internal_1_$__cuda_sm10x_tcgen05_guardrail_trap_phase_invalid_during_alloc) ;  /* 0x0000006c00207944 */ /* 0x026fea0003c00000 */
.L_x_86:
[----:B------:R-:W-:Y:S05]  /*46b0*/  WARPSYNC.ALL ;  /* 0x0000000000007948 */ /* 0x000fea0003800000 */
[----:B------:R-:W4:Y:S01]  /*46c0*/  S2UR UR4, SR_CgaCtaId ;  /* 0x00000000000479c3 */ /* 0x000f220000008800 */
[----:B------:R-:W-:Y:S01]  /*46d0*/  UMOV UR17, 0x400 ;  /* 0x0000040000117882 */ /* 0x000fe20000000000 */
[----:B------:R-:W-:-:S06]  /*46e0*/  NOP ;  /* 0x0000000000007918 */ /* 0x000fcc0000000000 */
[----:B------:R-:W-:Y:S06]  /*46f0*/  BAR.ARV 0x6, 0xa0 ;  /* 0x0182800000007b1d */ /* 0x000fec0000002000 */
[----:B------:R-:W1:Y:S01]  /*4700*/  LDCU UR6, c[0x0][0x38c] ;  /* 0x00007180ff0677ac */ /* 0x000e620008000800 */
[----:B------:R-:W-:Y:S01]  /*4710*/  LOP3.LUT R3, R3, 0xffff, RZ, 0xc0, !PT ;  /* 0x0000ffff03037812 */ /* 0x000fe200078ec0ff */
[----:B--2---:R-:W-:Y:S01]  /*4720*/  IMAD.MOV.U32 R9, RZ, RZ, 0x1 ;  /* 0x00000001ff097424 */ /* 0x004fe200078e00ff */
[----:B------:R-:W-:Y:S01]  /*4730*/  LOP3.LUT R2, R2, 0xffff, RZ, 0xc0, !PT ;  /* 0x0000ffff02027812 */ /* 0x000fe200078ec0ff */
[----:B------:R-:W-:Y:S01]  /*4740*/  IMAD.MOV.U32 R8, RZ, RZ, RZ ;  /* 0x000000ffff087224 */ /* 0x000fe200078e00ff */
[----:B------:R-:W-:Y:S01]  /*4750*/  R2UR UR20, R3 ;  /* 0x00000000031472ca */ /* 0x000fe200000e0000 */
[----:B------:R-:W-:Y:S01]  /*4760*/  UMOV UR24, URZ ;  /* 0x000000ff00187c82 */ /* 0x000fe20008000000 */
[----:B------:R-:W-:-:S02]  /*4770*/  R2UR UR30, R2 ;  /* 0x00000000021e72ca */ /* 0x000fc400000e0000 */
[----:B------:R-:W-:Y:S01]  /*4780*/  CS2R R2, SRZ ;  /* 0x0000000000027805 */ /* 0x000fe2000001ff00 */
[----:B------:R-:W-:Y:S01]  /*4790*/  UMOV UR15, URZ ;  /* 0x000000ff000f7c82 */ /* 0x000fe20008000000 */
[----:B----4-:R-:W-:Y:S01]  /*47a0*/  ULEA UR17, UR4, UR17, 0x18 ;  /* 0x0000001104117291 */ /* 0x010fe2000f8ec0ff */
[----:B------:R-:W-:Y:S01]  /*47b0*/  UMOV UR14, URZ ;  /* 0x000000ff000e7c82 */ /* 0x000fe20008000000 */
[----:B------:R-:W-:Y:S02]  /*47c0*/  UISETP.NE.AND UP3, UPT, UR33, URZ, UPT ;  /* 0x000000ff2100728c */ /* 0x000fe4000bf65270 */
[----:B------:R-:W-:Y:S02]  /*47d0*/  UIADD3 UR5, UPT, UPT, UR17, 0x4400, URZ ;  /* 0x0000440011057890 */ /* 0x000fe4000fffe0ff */
[----:B------:R-:W-:-:S03]  /*47e0*/  UIADD3 UR4, UPT, UPT, UR17, 0x1e400, URZ ;  /* 0x0001e40011047890 */ /* 0x000fc6000fffe0ff */
[----:B---3--:R-:W2:Y:S01]  /*47f0*/  LDS R0, [UR17+0x2a0] ;  /* 0x0002a011ff007984 */ /* 0x008ea20008000800 */
[----:B-1----:R-:W-:Y:S02]  /*4800*/  UIADD3 UR6, UPT, UPT, UR6, 0x1f, URZ ;  /* 0x0000001f06067890 */ /* 0x002fe4000fffe0ff */
[----:B------:R-:W-:Y:S02]  /*4810*/  USHF.R.U32.HI UR5, URZ, 0x4, UR5 ;  /* 0x00000004ff057899 */ /* 0x000fe40008011605 */
[----:B------:R-:W-:Y:S02]  /*4820*/  USHF.R.S32.HI UR25, URZ, 0x1f, UR6 ;  /* 0x0000001fff197899 */ /* 0x000fe40008011406 */
[----:B------:R-:W-:Y:S02]  /*4830*/  USHF.R.U32.HI UR4, URZ, 0x4, UR4 ;  /* 0x00000004ff047899 */ /* 0x000fe40008011604 */
[----:B------:R-:W-:Y:S02]  /*4840*/  ULEA.HI UR25, UR25, UR6, URZ, 0x5 ;  /* 0x0000000619197291 */ /* 0x000fe4000f8f28ff */
[----:B------:R-:W-:-:S02]  /*4850*/  ULOP3.LUT UR5, UR5, 0x3fff, URZ, 0xc0, !UPT ;  /* 0x00003fff05057892 */ /* 0x000fc4000f8ec0ff */
[----:B------:R-:W-:Y:S02]  /*4860*/  USHF.R.S32.HI UR25, URZ, 0x5, UR25 ;  /* 0x00000005ff197899 */ /* 0x000fe40008011419 */
[----:B------:R-:W-:Y:S02]  /*4870*/  ULOP3.LUT UR22, UR4, 0x3fff, URZ, 0xc0, !UPT ;  /* 0x00003fff04167892 */ /* 0x000fe4000f8ec0ff */
[----:B------:R-:W-:Y:S02]  /*4880*/  UISETP.LT.AND UP0, UPT, UR25, 0x1, UPT ;  /* 0x000000011900788c */ /* 0x000fe4000bf01270 */
[----:B------:R-:W-:Y:S02]  /*4890*/  ULOP3.LUT UR21, UR5, 0x10000, URZ, 0xfc, !UPT ;  /* 0x0001000005157892 */ /* 0x000fe4000f8efcff */
[----:B------:R-:W-:Y:S02]  /*48a0*/  ULOP3.LUT UR22, UR22, 0x10000, URZ, 0xfc, !UPT ;  /* 0x0001000016167892 */ /* 0x000fe4000f8efcff */
[----:B------:R-:W-:Y:S01]  /*48b0*/  USEL UR31, UR25, 0x1, !UP0 ;  /* 0x00000001191f7887 */ /* 0x000fe2000c000000 */
[----:B------:R-:W-:Y:S01]  /*48c0*/  UMOV UR28, 0x0 ;  /* 0x00000000001c7882 */ /* 0x000fe20000000000 */
[----:B------:R-:W-:Y:S01]  /*48d0*/  UMOV UR29, 0x8200490 ;  /* 0x08200490001d7882 */ /* 0x000fe20000000000 */
[----:B------:R-:W-:Y:S01]  /*48e0*/  UMOV UR26, 0x0 ;  /* 0x00000000001a7882 */ /* 0x000fe20000000000 */
[----:B------:R-:W-:Y:S01]  /*48f0*/  UMOV UR27, 0x8200490 ;  /* 0x08200490001b7882 */ /* 0x000fe20000000000 */
[----:B--2---:R-:W-:-:S15]  /*4900*/  R2UR UR32, R0 ;  /* 0x00000000002072ca */ /* 0x004fde00000e0000 */
.L_x_97:
[C---:B------:R-:W-:Y:S02]  /*4910*/  LEA R0, R8.reuse, UR17, 0x3 ;  /* 0x0000001108007c11 */ /* 0x040fe4000f8e18ff */
[----:B------:R-:W-:Y:S02]  /*4920*/  SHF.L.U32 R4, R3, 0x1f, RZ ;  /* 0x0000001f03047819 */ /* 0x000fe400000006ff */
[----:B------:R-:W-:Y:S02]  /*4930*/  LEA R5, R8, UR17, 0x4 ;  /* 0x0000001108057c11 */ /* 0x000fe4000f8e20ff */
[----:B------:R-:W1:Y:S02]  /*4940*/  SYNCS.PHASECHK.TRANS64.TRYWAIT P0, [R0+URZ+0x1f0], R4 ;  /* 0x0001f004000075a7 */ /* 0x000e6400080011ff */
[----:B-1-3--:R-:W-:Y:S05]  /*4950*/  @!P0 BRA `(.L_x_90) ;  /* 0x0000006000748947 */ /* 0x00afea0003800000 */
.L_x_234:
[----:B-1----:R-:W1:Y:S01]  /*4960*/  LDS.128 R4, [R5+0x280] ;  /* 0x0002800005047984 */ /* 0x002e620000000c00 */
[----:B------:R-:W-:Y:S02]  /*4970*/  VIADD R0, R0, 0x200 ;  /* 0x0000020000007836 */ /* 0x000fe40000000000 */
[----:B------:R-:W-:Y:S01]  /*4980*/  VIADD R8, R8, 0x1 ;  /* 0x0000000108087836 */ /* 0x000fe20000000000 */
[----:B------:R-:W-:Y:S01]  /*4990*/  @!PT LDS RZ, [RZ] ;  /* 0x00000000fffff984 */ /* 0x000fe20000000800 */
[----:B------:R-:W-:Y:S01]  /*49a0*/  @!PT LDS RZ, [RZ] ;  /* 0x00000000fffff984 */ /* 0x000fe20000000800 */
[----:B------:R-:W-:Y:S01]  /*49b0*/  @!PT LDS RZ, [RZ] ;  /* 0x00000000fffff984 */ /* 0x000fe20000000800 */
[----:B------:R-:W-:Y:S01]  /*49c0*/  @!PT LDS RZ, [RZ] ;  /* 0x00000000fffff984 */ /* 0x000fe20000000800 */
[----:B------:R2:W-:Y:S06]  /*49d0*/  MEMBAR.ALL.CTA ;  /* 0x0000000000007992 */ /* 0x0005ec0000008000 */
[----:B--2---:R-:W2:Y:S01]  /*49e0*/  FENCE.VIEW.ASYNC.S ;  /* 0x00000000000073c6 */ /* 0x004ea20000000000 */
[----:B------:R-:W-:-:S04]  /*49f0*/  PRMT R0, RZ, 0x654, R0 ;  /* 0x00000654ff007816 */ /* 0x000fc80000000000 */
[----:B--2---:R2:W-:Y:S01]  /*4a00*/  SYNCS.ARRIVE.TRANS64.RED.A1T0 RZ, [R0+URZ], RZ ;  /* 0x000000ff00ff79a7 */ /* 0x0045e200081004ff */
[----:B-1----:R-:W-:Y:S01]  /*4a10*/  LOP3.LUT P1, RZ, R6, 0x1, RZ, 0xc0, !PT ;  /* 0x0000000106ff7812 */ /* 0x002fe2000782c0ff */
[----:B--2---:R-:W-:-:S12]  /*4a20*/  BRA.U UP3, `(.L_x_91) ;  /* 0x0000000103e07547 */ /* 0x004fd8000b800000 */
[----:B------:R-:W1:Y:S01]  /*4a30*/  LDCU UR4, c[0x0][0x38c] ;  /* 0x00007180ff0477ac */ /* 0x000e620008000800 */
[----:B------:R-:W-:Y:S02]  /*4a40*/  PLOP3.LUT P2, PT, PT, PT, PT, 0x80, 0x8 ;  /* 0x000000000008781c */ /* 0x000fe40003f4f070 */
[----:B------:R-:W-:Y:S01]  /*4a50*/  SHF.L.U32 R4, R9, 0x1f, RZ ;  /* 0x0000001f09047819 */ /* 0x000fe200000006ff */
[----:B------:R-:W-:Y:S02]  /*4a60*/  ULEA UR23, UR24, UR17, 0x3 ;  /* 0x0000001118177291 */ /* 0x000fe4000f8e18ff */
[----:B------:R-:W-:Y:S02]  /*4a70*/  ULEA UR18, UR24, UR32, 0x6 ;  /* 0x0000002018127291 */ /* 0x000fe4000f8e30ff */
[----:B-1----:R-:W-:-:S06]  /*4a80*/  UISETP.GE.AND UP0, UPT, UR4, 0x1, UPT ;  /* 0x000000010400788c */ /* 0x002fcc000bf06270 */
[----:B------:R-:W-:-:S05]  /*4a90*/  PLOP3.LUT P0, PT, PT, PT, UP0, 0x80, 0x8 ;  /* 0x000000000008781c */ /* 0x000fca0003f0f008 */
[----:B------:R-:W-:-:S08]  /*4aa0*/  @UP0 ULEA UR4, UR15, UR17, 0x3 ;  /* 0x000000110f040291 */ /* 0x000fd0000f8e18ff */
[----:B------:R-:W-:-:S04]  /*4ab0*/  @P0 SHF.L.U32 R0, R2, 0x1f, RZ ;  /* 0x0000001f02000819 */ /* 0x000fc800000006ff */
[----:B------:R1:W2:Y:S01]  /*4ac0*/  @P0 SYNCS.PHASECHK.TRANS64.TRYWAIT P2, [UR4], R0 ;  /* 0x00000000ff0005a7 */ /* 0x0002a20008041104 */
[----:B------:R-:W3:Y:S02]  /*4ad0*/  SYNCS.PHASECHK.TRANS64.TRYWAIT P0, [UR23+0x230], R4 ;  /* 0x00023004ff0075a7 */ /* 0x000ee40008001117 */
[----:B-123--:R-:W-:Y:S05]  /*4ae0*/  @!P0 BRA `(.L_x_92) ;  /* 0x0000006000248947 */ /* 0x00efea0003800000 */
.L_x_236:
[----:B------:R-:W-:Y:S01]  /*4af0*/  UMOV UR19, UR14 ;  /* 0x0000000e00137c82 */ /* 0x000fe20008000000 */
[----:B------:R-:W-:Y:S05]  /*4b00*/  BRA.U !UP0, `(.L_x_93) ;  /* 0x0000000108987547 */ /* 0x000fea000b800000 */
[----:B------:R-:W-:Y:S02]  /*4b10*/  UIADD3 UR19, UPT, UPT, UR31, UR14, URZ ;  /* 0x0000000e1f137290 */ /* 0x000fe4000fffe0ff */
[----:B------:R-:W-:Y:S01]  /*4b20*/  UPLOP3.LUT UP2, UPT, UPT, UPT, UPT, 0x40, 0x4 ;  /* 0x000000000004789c */ /* 0x000fe20003f4e870 */
[----:B------:R-:W-:Y:S01]  /*4b30*/  UMOV UR16, UR25 ;  /* 0x0000001900107c82 */ /* 0x000fe20008000000 */
[----:B------:R-:W-:-:S09]  /*4b40*/  UMOV UR6, UR15 ;  /* 0x0000000f00067c82 */ /* 0x000fd20008000000 */
.L_x_96:
[----:B--2---:R-:W-:Y:S01]  /*4b50*/  ULEA UR5, UR6, UR17, 0x3 ;  /* 0x0000001106057291 */ /* 0x004fe2000f8e18ff */
[----:B---3--:R-:W-:Y:S11]  /*4b60*/  @P2 BRA `(.L_x_94) ;  /* 0x00000000000c2947 */ /* 0x008ff60003800000 */
[----:B-1----:R-:W-:Y:S04]  /*4b70*/  SHF.L.U32 R4, R2, 0x1f, RZ ;  /* 0x0000001f02047819 */ /* 0x002fe800000006ff */
[----:B------:R-:W1:Y:S02]  /*4b80*/  SYNCS.PHASECHK.TRANS64.TRYWAIT P0, [UR5], R4 ;  /* 0x00000004ff0075a7 */ /* 0x000e640008001105 */
[----:B-1----:R-:W-:Y:S05]  /*4b90*/  @!P0 BRA `(.L_x_95) ;  /* 0x0000006000108947 */ /* 0x002fea0003800000 */
.L_x_94:
[----:B------:R-:W-:Y:S01]  /*4ba0*/  UISETP.NE.AND UP0, UPT, UR16, 0x1, UPT ;  /* 0x000000011000788c */ /* 0x000fe2000bf05270 */
[----:B------:R-:W-:Y:S01]  /*4bb0*/  PLOP3.LUT P2, PT, PT, PT, PT, 0x80, 0x8 ;  /* 0x000000000008781c */ /* 0x000fe20003f4f070 */
[----:B------:R-:W-:Y:S02]  /*4bc0*/  UIADD3 UR4, UPT, UPT, UR6, 0x1, URZ ;  /* 0x0000000106047890 */ /* 0x000fe4000fffe0ff */
[----:B------:R-:W-:Y:S02]  /*4bd0*/  ULEA UR12, UR6, UR22, 0x8 ;  /* 0x00000016060c7291 */ /* 0x000fe4000f8e40ff */
[----:B------:R-:W-:Y:S01]  /*4be0*/  UISETP.NE.AND UP1, UPT, UR4, 0x1a, UPT ;  /* 0x0000001a0400788c */ /* 0x000fe2000bf25270 */
[----:B------:R-:W-:Y:S01]  /*4bf0*/  PLOP3.LUT P0, PT, PT, PT, UP0, 0x80, 0x8 ;  /* 0x000000000008781c */ /* 0x000fe20003f0f008 */
[----:B------:R-:W-:Y:S02]  /*4c00*/  UIADD3 UR10, UPT, UPT, UR12, 0x2, URZ ;  /* 0x000000020c0a7890 */ /* 0x000fe4000fffe0ff */
[----:B------:R-:W-:Y:S02]  /*4c10*/  USEL UR7, URZ, 0x1, UP1 ;  /* 0x00000001ff077887 */ /* 0x000fe40008800000 */
[----:B------:R-:W-:Y:S02]  /*4c20*/  USEL UR15, UR4, URZ, UP1 ;  /* 0x000000ff040f7287 */ /* 0x000fe40008800000 */
[----:B------:R-:W-:Y:S02]  /*4c30*/  UIADD3 UR14, UPT, UPT, UR14, 0x1, URZ ;  /* 0x000000010e0e7890 */ /* 0x000fe4000fffe0ff */
[----:B------:R-:W-:Y:S01]  /*4c40*/  @UP0 ULEA UR4, UR15, UR17, 0x3 ;  /* 0x000000110f040291 */ /* 0x000fe2000f8e18ff */
[----:B------:R-:W-:Y:S01]  /*4c50*/  LOP3.LUT R2, R2, UR7, RZ, 0x3c, !PT ;  /* 0x0000000702027c12 */ /* 0x000fe2000f8e3cff */
[----:B------:R-:W-:Y:S01]  /*4c60*/  UIADD3 UR7, UPT, UPT, UR5, 0xd0, URZ ;  /* 0x000000d005077890 */ /* 0x000fe2000fffe0ff */
[----:B------:R-:W-:Y:S02]  /*4c70*/  UMOV UR13, 0x80004020 ;  /* 0x80004020000d7882 */ /* 0x000fe40000000000 */
[----:B-1----:R-:W-:Y:S01]  /*4c80*/  @P0 SHF.L.U32 R0, R2, 0x1f, RZ ;  /* 0x0000001f02000819 */ /* 0x002fe200000006ff */
[----:B------:R-:W-:Y:S01]  /*4c90*/  UMOV UR5, 0x80004020 ;  /* 0x8000402000057882 */ /* 0x000fe20000000000 */
[----:B------:R-:W-:Y:S01]  /*4ca0*/  UMOV UR11, 0x80004020 ;  /* 0x80004020000b7882 */ /* 0x000fe20000000000 */
[----:B------:R-:W-:Y:S01]  /*4cb0*/  UMOV UR9, 0x80004020 ;  /* 0x8000402000097882 */ /* 0x000fe20000000000 */
[----:B------:R2:W3:Y:S01]  /*4cc0*/  @P0 SYNCS.PHASECHK.TRANS64.TRYWAIT P2, [UR4], R0 ;  /* 0x00000000ff0005a7 */ /* 0x0004e20008041104 */
[----:B------:R-:W-:Y:S02]  /*4cd0*/  ULEA UR4, UR6, UR21, 0x8 ;  /* 0x0000001506047291 */ /* 0x000fe4000f8e40ff */
[----:B------:R-:W-:Y:S02]  /*4ce0*/  UISETP.NE.AND UP0, UPT, UR14, UR19, UPT ;  /* 0x000000130e00728c */ /* 0x000fe4000bf05270 */
[----:B------:R-:W-:Y:S02]  /*4cf0*/  UIADD3 UR8, UPT, UPT, UR4, 0x2, URZ ;  /* 0x0000000204087890 */ /* 0x000fe4000fffe0ff */
[----:B------:R-:W-:Y:S01]  /*4d00*/  UIADD3 UR16, UPT, UPT, UR16, -0x1, URZ ;  /* 0xffffffff10107890 */ /* 0x000fe2000fffe0ff */
[----:B------:R-:W-:Y:S02]  /*4d10*/  UMOV UR6, UR15 ;  /* 0x0000000f00067c82 */ /* 0x000fe40008000000 */
[----:B------:R2:W-:Y:S01]  /*4d20*/  UTCHMMA.2CTA gdesc[UR4], gdesc[UR12], tmem[UR18], tmem[UR28], idesc[UR29], UP2 ;  /* 0x00ff1c0c040075ea */ /* 0x0005e20009200012 */
[----:B------:R-:W-:Y:S03]  /*4d30*/  UPLOP3.LUT UP2, UPT, UPT, UPT, UPT, 0x80, 0x8 ;  /* 0x000000000008789c */ /* 0x000fe60003f4f070 */
[----:B------:R2:W-:Y:S01]  /*4d40*/  UTCHMMA.2CTA gdesc[UR8], gdesc[UR10], tmem[UR18], tmem[UR26], idesc[UR27], UPT ;  /* 0x00ff1a0a080075ea */ /* 0x0005e2000ba00012 */
[----:B------:R2:W-:Y:S01]  /*4d50*/  UTCBAR.2CTA.MULTICAST [UR7], URZ, UR20 ;  /* 0x000000ff070073e9 */ /* 0x0005e20008200814 */
[----:B------:R-:W-:Y:S06]  /*4d60*/  BRA.U UP0, `(.L_x_96) ;  /* 0xfffffffd00787547 */ /* 0x000fec000b83ffff */
.L_x_93:
[----:B--2---:R-:W-:Y:S01]  /*4d70*/  UIADD3 UR4, UPT, UPT, UR23, 0x210, URZ ;  /* 0x0000021017047890 */ /* 0x004fe2000fffe0ff */
[----:B------:R-:W-:-:S08]  /*4d80*/  UMOV UR14, UR19 ;  /* 0x00000013000e7c82 */ /* 0x000fd00008000000 */
[----:B------:R2:W-:Y:S01]  /*4d90*/  UTCBAR.2CTA.MULTICAST [UR4], URZ, UR30 ;  /* 0x000000ff040073e9 */ /* 0x0005e2000820081e */
[----:B------:R-:W-:Y:S02]  /*4da0*/  NOP ;  /* 0x0000000000007918 */ /* 0x000fe40000000000 */
.L_x_91:
[----:B--2---:R-:W-:Y:S01]  /*4db0*/  UIADD3 UR4, UPT, UPT, UR24, 0x1, URZ ;  /* 0x0000000118047890 */ /* 0x004fe2000fffe0ff */
[----:B------:R-:W-:-:S03]  /*4dc0*/  ISETP.NE.AND P0, PT, R8, 0x2, PT ;  /* 0x000000020800780c */ /* 0x000fc60003f05270 */
[----:B------:R-:W-:Y:S01]  /*4dd0*/  UISETP.NE.AND UP0, UPT, UR4, 0x4, UPT ;  /* 0x000000040400788c */ /* 0x000fe2000bf05270 */
[----:B-1----:R-:W-:Y:S02]  /*4de0*/  SEL R0, RZ, 0x1, P0 ;  /* 0x00000001ff007807 */ /* 0x002fe40000000000 */
[----:B------:R-:W-:Y:S01]  /*4df0*/  SEL R8, R8, RZ, P0 ;  /* 0x000000ff08087207 */ /* 0x000fe20000000000 */
[----:B------:R-:W-:Y:S01]  /*4e00*/  USEL UR5, URZ, 0x1, UP0 ;  /* 0x00000001ff057887 */ /* 0x000fe20008000000 */
[----:B------:R-:W-:Y:S01]  /*4e10*/  LOP3.LUT R3, R3, R0, RZ, 0x3c, !PT ;  /* 0x0000000003037212 */ /* 0x000fe200078e3cff */
[----:B------:R-:W-:-:S04]  /*4e20*/  USEL UR24, UR4, URZ, UP0 ;  /* 0x000000ff04187287 */ /* 0x000fc80008000000 */
[----:B------:R-:W-:Y:S01]  /*4e30*/  LOP3.LUT R9, R9, UR5, RZ, 0x3c, !PT ;  /* 0x0000000509097c12 */ /* 0x000fe2000f8e3cff */
[----:B------:R-:W-:Y:S07]  /*4e40*/  @P1 BRA `(.L_x_97) ;  /* 0xfffffff800b01947 */ /* 0x000fee000383ffff */
[----:B------:R-:W1:Y:S01]  /*4e50*/  S2UR UR8, SR_CgaCtaId ;  /* 0x00000000000879c3 */ /* 0x000e620000008800 */
[----:B------:R-:W-:Y:S01]  /*4e60*/  ELECT P0, URZ, PT ;  /* 0x0000000000ff782f */ /* 0x000fe20003800000 */
[----:B------:R-:W-:Y:S01]  /*4e70*/  HFMA2 R0, -RZ, RZ, 0, 5.9604644775390625e-08 ;  /* 0x00000001ff007431 */ /* 0x000fe200000001ff */
[----:B------:R-:W-:-:S05]  /*4e80*/  UMOV UR4, 0x40 ;  /* 0x0000004000047882 */ /* 0x000fca0000000000 */
[----:B------:R-:W-:Y:S01]  /*4e90*/  UVIRTCOUNT.DEALLOC.SMPOOL 0x80 ;  /* 0x000000800000784c */ /* 0x000fe20000000000 */
[----:B------:R-:W-:Y:S02]  /*4ea0*/  UISETP.NE.AND UP1, UPT, UR33, URZ, UPT ;  /* 0x000000ff2100728c */ /* 0x000fe4000bf25270 */
[----:B-1----:R-:W-:-:S09]  /*4eb0*/  ULEA UR8, UR8, UR4, 0x18 ;  /* 0x0000000408087291 */ /* 0x002fd2000f8ec0ff */
[----:B------:R1:W-:Y:S01]  /*4ec0*/  @P0 STS.U8 [UR8+0x1c], R0 ;  /* 0x00001c00ff000988 */ /* 0x0003e20008000008 */
[----:B------:R-:W-:Y:S05]  /*4ed0*/  BRA.U UP1, `(.L_x_98) ;  /* 0x0000000101a07547 */ /* 0x000fea000b800000 */
[----:B------:R-:W-:Y:S01]  /*4ee0*/  UIADD3 UR7, UPT, UPT, UR17, 0x230, URZ ;  /* 0x0000023011077890 */ /* 0x000fe2000fffe0ff */
[----:B------:R-:W-:-:S03]  /*4ef0*/  SHF.L.U32 R2, R9, 0x1f, RZ ;  /* 0x0000001f09027819 */ /* 0x000fc600000006ff */
[----:B------:R-:W-:-:S09]  /*4f00*/  ULEA UR4, UR24, UR7, 0x3 ;  /* 0x0000000718047291 */ /* 0x000fd2000f8e18ff */
[----:B------:R-:W2:Y:S02]  /*4f10*/  SYNCS.PHASECHK.TRANS64.TRYWAIT P0, [UR4], R2 ;  /* 0x00000002ff0075a7 */ /* 0x000ea40008001104 */
[----:B--2---:R-:W-:Y:S05]  /*4f20*/  @!P0 BRA `(.L_x_99) ;  /* 0x0000005c00448947 */ /* 0x004fea0003800000 */
.L_x_239:
        /* <DEDUP_REMOVED lines=9> */
.L_x_241:
        /* <DEDUP_REMOVED lines=9> */
.L_x_243:
[----:B------:R-:W-:-:S04]  /*5050*/  UIADD3 UR4, UPT, UPT, UR4, 0x1, URZ ;  /* 0x0000000104047890 */ /* 0x000fc8000fffe0ff */
[----:B------:R-:W-:-:S04]  /*5060*/  UISETP.NE.AND UP0, UPT, UR4, 0x4, UPT ;  /* 0x000000040400788c */ /* 0x000fc8000bf05270 */
[----:B------:R-:W-:Y:S02]  /*5070*/  USEL UR5, URZ, 0x1, UP0 ;  /* 0x00000001ff057887 */ /* 0x000fe40008000000 */
[----:B------:R-:W-:-:S04]  /*5080*/  USEL UR4, UR4, URZ, UP0 ;  /* 0x000000ff04047287 */ /* 0x000fc80008000000 */
[----:B------:R-:W-:Y:S01]  /*5090*/  ULEA UR4, UR4, UR7, 0x3 ;  /* 0x0000000704047291 */ /* 0x000fe2000f8e18ff */
[----:B------:R-:W-:-:S04]  /*50a0*/  LOP3.LUT R2, R2, UR5, RZ, 0x3c, !PT ;  /* 0x0000000502027c12 */ /* 0x000fc8000f8e3cff */
[----:B------:R-:W-:Y:S01]  /*50b0*/  SHF.L.U32 R2, R2, 0x1f, RZ ;  /* 0x0000001f02027819 */ /* 0x000fe200000006ff */
[----:B-1----:R-:W-:-:S04]  /*50c0*/  IMAD.U32 R0, RZ, RZ, UR4 ;  /* 0x00000004ff007e24 */ /* 0x002fc8000f8e00ff */
[----:B------:R1:W2:Y:S03]  /*50d0*/  SYNCS.PHASECHK.TRANS64.TRYWAIT P0, [R0+URZ], R2 ;  /* 0x00000002000075a7 */ /* 0x0002a600080011ff */
[----:B--2---:R-:W-:Y:S05]  /*50e0*/  @!P0 NANOSLEEP.SYNCS 0x989680 ;  /* 0x009896800000895d */ /* 0x004fea0003900000 */
[----:B------:R-:W2:Y:S02]  /*50f0*/  @!P0 SYNCS.PHASECHK.TRANS64 P0, [R0+URZ], R2 ;  /* 0x00000002000085a7 */ /* 0x000ea400080010ff */
[----:B--2---:R-:W-:Y:S05]  /*5100*/  @P0 BRA `(.L_x_102) ;  /* 0x0000000000200947 */ /* 0x004fea0003800000 */
.L_x_103:
[----:B--2---:R2:W4:Y:S02]  /*5110*/  SYNCS.PHASECHK.TRANS64.TRYWAIT P0, [R0+URZ], R2 ;  /* 0x00000002000075a7 */ /* 0x00452400080011ff */
[----:B----4-:R-:W-:Y:S05]  /*5120*/  @!P0 NANOSLEEP.SYNCS 0x989680 ;  /* 0x009896800000895d */ /* 0x010fea0003900000 */
[----:B------:R-:W4:Y:S02]  /*5130*/  @!P0 SYNCS.PHASECHK.TRANS64 P0, [R0+URZ], R2 ;  /* 0x00000002000085a7 */ /* 0x000f2400080010ff */
[----:B----4-:R-:W-:Y:S05]  /*5140*/  @!P0 BRA `(.L_x_103) ;  /* 0xfffffffc00f08947 */ /* 0x010fea000383ffff */
[----:B------:R-:W-:Y:S05]  /*5150*/  BRA `(.L_x_102) ;  /* 0x00000000000c7947 */ /* 0x000fea0003800000 */
.L_x_98:
[----:B------:R-:W-:-:S04]  /*5160*/  UIADD3 UR4, UPT, UPT, UR17, 0x270, URZ ;  /* 0x0000027011047890 */ /* 0x000fc8000fffe0ff */
[----:B------:R-:W-:-:S09]  /*5170*/  UPRMT UR4, UR34, 0x654, UR4 ;  /* 0x0000065422047896 */ /* 0x000fd20008000004 */
[----:B------:R-:W-:Y:S03]  /*5180*/  SYNCS.ARRIVE.TRANS64.RED.A1T0 RZ, [UR4], RZ ;  /* 0x000000ffffff79a7 */ /* 0x000fe60008100404 */
.L_x_102:
[----:B-12---:R-:W-:Y:S01]  /*5190*/  SHF.L.U32 R2, RZ, 0x1f, RZ ;  /* 0x0000001fff027819 */ /* 0x006fe200000006ff */
[----:B------:R-:W-:Y:S01]  /*51a0*/  UIADD3 UR4, UPT, UPT, UR17, 0x270, URZ ;  /* 0x0000027011047890 */ /* 0x000fe2000fffe0ff */
[----:B------:R-:W-:Y:S02]  /*51b0*/  PLOP3.LUT P0, PT, PT, PT, UP1, 0x80, 0x8 ;  /* 0x000000000008781c */ /* 0x000fe40003f0f018 */
[----:B------:R-:W1:Y:S02]  /*51c0*/  SYNCS.PHASECHK.TRANS64.TRYWAIT P1, [UR17+0x270], R2 ;  /* 0x00027002ff0075a7 */ /* 0x000e640008021111 */
[----:B-1----:R-:W-:Y:S09]  /*51d0*/  @!P1 BRA `(.L_x_104) ;  /* 0x0000005800e09947 */ /* 0x002ff20003800000 */
.L_x_245:
[----:B------:R-:W-:Y:S01]  /*51e0*/  @!UP1 UPRMT UR4, UR34, 0x654, UR4 ;  /* 0x0000065422049896 */ /* 0x000fe20008000004 */
[----:B------:R-:W-:Y:S01]  /*51f0*/  UMOV UR5, 0xffff ;  /* 0x0000ffff00057882 */ /* 0x000fe20000000000 */
[----:B------:R-:W-:-:S07]  /*5200*/  UMOV UR6, 0x1 ;  /* 0x0000000100067882 */ /* 0x000fce0000000000 */
[----:B------:R-:W-:Y:S01]  /*5210*/  @!P0 SYNCS.ARRIVE.TRANS64.RED.A1T0 RZ, [UR4], RZ ;  /* 0x000000ffffff89a7 */ /* 0x000fe20008100404 */
[----:B------:R-:W-:Y:S01]  /*5220*/  NOP ;  /* 0x0000000000007918 */ /* 0x000fe20000000000 */
[----:B-1----:R-:W1:Y:S01]  /*5230*/  LDS R0, [UR8+0x14] ;  /* 0x00001408ff007984 */ /* 0x002e620008000800 */
[----:B------:R-:W-:-:S04]  /*5240*/  ULOP3.LUT UR4, UR32, 0xffff, URZ, 0xc0, !UPT ;  /* 0x0000ffff20047892 */ /* 0x000fc8000f8ec0ff */
[----:B------:R-:W-:-:S04]  /*5250*/  USHF.R.U32.HI UR4, URZ, 0x5, UR4 ;  /* 0x00000005ff047899 */ /* 0x000fc80008011604 */
[----:B------:R-:W-:Y:S02]  /*5260*/  USHF.L.U32 UR5, UR5, UR4, URZ ;  /* 0x0000000405057299 */ /* 0x000fe400080006ff */
[----:B------:R-:W-:-:S04]  /*5270*/  USHF.L.U32 UR4, UR6, UR4, URZ ;  /* 0x0000000406047299 */ /* 0x000fc800080006ff */
[----:B-1----:R-:W-:-:S04]  /*5280*/  LOP3.LUT R0, R0, UR5, RZ, 0xc0, !PT ;  /* 0x0000000500007c12 */ /* 0x002fc8000f8ec0ff */
[----:B------:R-:W-:-:S13]  /*5290*/  ISETP.NE.AND P0, PT, R0, UR5, PT ;  /* 0x0000000500007c0c */ /* 0x000fda000bf05270 */
[----:B------:R-:W-:Y:S05]  /*52a0*/  @P0 BRA `(.L_x_105) ;  /* 0x0000000000580947 */ /* 0x000fea0003800000 */
[----:B------:R-:W1:Y:S02]  /*52b0*/  LDS R0, [UR8+0x18] ;  /* 0x00001808ff007984 */ /* 0x000e640008000800 */
[----:B-1----:R-:W-:-:S04]  /*52c0*/  LOP3.LUT R0, R0, UR4, RZ, 0xc0, !PT ;  /* 0x0000000400007c12 */ /* 0x002fc8000f8ec0ff */
[----:B------:R-:W-:-:S13]  /*52d0*/  ISETP.NE.AND P0, PT, R0, UR4, PT ;  /* 0x0000000400007c0c */ /* 0x000fda000bf05270 */
[----:B------:R-:W-:Y:S05]  /*52e0*/  @P0 BRA `(.L_x_106) ;  /* 0x00000000003c0947 */ /* 0x000fea0003800000 */
[----:B------:R-:W1:Y:S01]  /*52f0*/  S2R R2, SR_LANEID ;  /* 0x0000000000027919 */ /* 0x000e620000000000 */
[----:B------:R-:W-:-:S06]  /*5300*/  ULOP3.LUT UR5, URZ, UR5, URZ, 0x33, !UPT ;  /* 0x00000005ff057292 */ /* 0x000fcc000f8e33ff */
[----:B------:R-:W-:-:S04]  /*5310*/  IMAD.U32 R0, RZ, RZ, UR5 ;  /* 0x00000005ff007e24 */ /* 0x000fc8000f8e00ff */
[----:B------:R2:W4:Y:S02]  /*5320*/  REDUX UR7, R0 ;  /* 0x00000000000773c4 */ /* 0x0005240000000000 */
[----:B------:R1:W-:Y:S01]  /*5330*/  UTCATOMSWS.AND URZ, UR5 ;  /* 0x0000000500ff79e3 */ /* 0x0003e20008000000 */
[----:B--2---:R-:W-:Y:S01]  /*5340*/  LOP3.LUT R0, RZ, UR4, RZ, 0x33, !PT ;  /* 0x00000004ff007c12 */ /* 0x004fe2000f8e33ff */
[----:B------:R-:W-:Y:S02]  /*5350*/  VOTEU.ANY UR4, UPT, PT ;  /* 0x0000000000047886 */ /* 0x000fe400038e0100 */
[----:B------:R-:W-:Y:S02]  /*5360*/  UFLO.U32 UR4, UR4 ;  /* 0x00000004000472bd */ /* 0x000fe400080e0000 */
[----:B------:R-:W2:Y:S04]  /*5370*/  REDUX UR6, R0 ;  /* 0x00000000000673c4 */ /* 0x000ea80000000000 */
[----:B-1----:R-:W-:-:S02]  /*5380*/  ISETP.EQ.U32.AND P0, PT, R2, UR4, PT ;  /* 0x0000000402007c0c */ /* 0x002fc4000bf02070 */
[----:B----4-:R-:W-:-:S11]  /*5390*/  MOV R2, UR7 ;  /* 0x0000000700027c02 */ /* 0x010fd60008000f00 */
[----:B------:R1:W-:Y:S01]  /*53a0*/  @P0 ATOMS.AND RZ, [UR8+0x14], R2 ;  /* 0x00001402ffff098c */ /* 0x0003e2000a800008 */
[----:B--2---:R-:W-:-:S05]  /*53b0*/  IMAD.U32 R0, RZ, RZ, UR6 ;  /* 0x00000006ff007e24 */ /* 0x004fca000f8e00ff */
[----:B------:R1:W-:Y:S01]  /*53c0*/  @P0 ATOMS.AND RZ, [UR8+0x18], R0 ;  /* 0x00001800ffff098c */ /* 0x0003e2000a800008 */
[----:B------:R-:W-:Y:S05]  /*53d0*/  BRA `(.L_x_107) ;  /* 0x0000000000147947 */ /* 0x000fea0003800000 */
.L_x_106:
[----:B------:R-:W-:Y:S02]  /*53e0*/  MOV R2, 0x5400 ;  /* 0x0000540000027802 */ /* 0x000fe40000000f00 */
[----:B---3-5:R-:W-:Y:S05]  /*53f0*/  CALL.REL.NOINC `($__internal_0_$__cuda_sm10x_tcgen05_guardrail_trap_col_being_dealloced_not_returned_by_alloc) ;  /* 0x0000005c00c07944 */ /* 0x028fea0003c00000 */
[----:B------:R-:W-:Y:S05]  /*5400*/  BRA `(.L_x_107) ;  /* 0x0000000000087947 */ /* 0x000fea0003800000 */
.L_x_105:
[----:B------:R-:W-:Y:S02]  /*5410*/  MOV R2, 0x5430 ;  /* 0x0000543000027802 */ /* 0x000fe40000000f00 */
[----:B---3-5:R-:W-:Y:S05]  /*5420*/  CALL.REL.NOINC `($__internal_2_$__cuda_sm10x_tcgen05_guardrail_trap_unallocated_columns_being_dealloced) ;  /* 0x0000005c00cc7944 */ /* 0x028fea0003c00000 */
.L_x_107:
[----:B------:R-:W-:Y:S01]  /*5430*/  NOP ;  /* 0x0000000000007918 */ /* 0x000fe20000000000 */
[----:B------:R-:W-:Y:S05]  /*5440*/  EXIT ;  /* 0x000000000000794d */ /* 0x000fea0003800000 */
.L_x_78:
[----:B------:R-:W-:-:S09]  /*5450*/  UISETP.NE.OR UP0, UPT, UR25, 0x3, !UP5 ;  /* 0x000000031900788c */ /* 0x000fd2000ef05670 */
[----:B------:R-:W-:Y:S05]  /*5460*/  BRA.U UP0, `(.L_x_108) ;  /* 0x0000001100b87547 */ /* 0x000fea000b800000 */
[----:B------:R-:W2:Y:S01]  /*5470*/  LDCU UR31, c[0x0][0x370] ;  /* 0x00006e00ff1f77ac */ /* 0x000ea20008000800 */
[----:B------:R-:W3:Y:S01]  /*5480*/  LDC.64 R16, c[0x0][0x348] ;  /* 0x0000d200ff107b82 */ /* 0x000ee20000000a00 */
[----:B------:R-:W-:Y:S02]  /*5490*/  HFMA2 R13, -RZ, RZ, 0, 0 ;  /* 0x00000000ff0d7431 */ /* 0x000fe400000001ff */
[----:B------:R-:W-:Y:S01]  /*54a0*/  IMAD.MOV.U32 R15, RZ, RZ, 0x1 ;  /* 0x00000001ff0f7424 */ /* 0x000fe200078e00ff */
[----:B------:R-:W2:Y:S01]  /*54b0*/  LDCU.128 UR48, c[0x0][0xb10] ;  /* 0x00016200ff3077ac */ /* 0x000ea20008000c00 */
[----:B------:R-:W-:Y:S01]  /*54c0*/  IMAD.MOV.U32 R14, RZ, RZ, RZ ;  /* 0x000000ffff0e7224 */ /* 0x000fe200078e00ff */
[----:B------:R-:W-:Y:S01]  /*54d0*/  MOV R7, 0x1000 ;  /* 0x0000100000077802 */ /* 0x000fe20000000f00 */
[----:B------:R-:W4:Y:S01]  /*54e0*/  LDCU UR30, c[0x0][0x374] ;  /* 0x00006e80ff1e77ac */ /* 0x000f220008000800 */
[----:B------:R-:W1:Y:S01]  /*54f0*/  LDC.64 R2, c[0x0][0x888] ;  /* 0x00022200ff027b82 */ /* 0x000e620000000a00 */
[----:B------:R-:W4:Y:S01]  /*5500*/  LDCU UR15, c[0x0][0xb0c] ;  /* 0x00016180ff0f77ac */ /* 0x000f220008000800 */
[----:B------:R-:W3:Y:S06]  /*5510*/  LDCU UR52, c[0x0][0xb20] ;  /* 0x00016400ff3477ac */ /* 0x000eec0008000800 */
[----:B------:R-:W1:Y:S01]  /*5520*/  LDC.64 R4, c[0x0][0x890] ;  /* 0x00022400ff047b82 */ /* 0x000e620000000a00 */
[----:B------:R-:W3:Y:S01]  /*5530*/  LDCU UR4, c[0x0][0xb30] ;  /* 0x00016600ff0477ac */ /* 0x000ee20008000800 */
[----:B------:R-:W-:Y:S01]  /*5540*/  UMOV UR21, 0x400 ;  /* 0x0000040000157882 */ /* 0x000fe20000000000 */
[----:B--2---:R-:W-:-:S02]  /*5550*/  UIMAD.WIDE.U32 UR6, UR31, UR48, URZ ;  /* 0x000000301f0672a5 */ /* 0x004fc4000f8e00ff */
[----:B----4-:R-:W-:Y:S02]  /*5560*/  UIMAD.WIDE.U32 UR8, UR30, UR51, URZ ;  /* 0x000000331e0872a5 */ /* 0x010fe4000f8e00ff */
[----:B------:R-:W-:Y:S02]  /*5570*/  ULEA UR21, UR47, UR21, 0x18 ;  /* 0x000000152f157291 */ /* 0x000fe4000f8ec0ff */
[----:B------:R-:W-:Y:S02]  /*5580*/  UPLOP3.LUT UP2, UPT, UPT, UPT, UPT, 0x40, 0x4 ;  /* 0x000000000004789c */ /* 0x000fe40003f4e870 */
[----:B------:R-:W-:Y:S01]  /*5590*/  UIADD3 UR37, UPT, UPT, UR21, 0x1b8, URZ ;  /* 0x000001b815257890 */ /* 0x000fe2000fffe0ff */
[----:B------:R-:W-:Y:S01]  /*55a0*/  UMOV UR6, UR7 ;  /* 0x0000000700067c82 */ /* 0x000fe20008000000 */
[----:B------:R-:W-:Y:S01]  /*55b0*/  UMOV UR38, UR9 ;  /* 0x0000000900267c82 */ /* 0x000fe20008000000 */
[----:B------:R-:W-:Y:S02]  /*55c0*/  UISETP.GE.AND UP0, UPT, UR45, 0x1, UPT ;  /* 0x000000012d00788c */ /* 0x000fe4000bf06270 */
[----:B------:R-:W-:Y:S01]  /*55d0*/  UISETP.NE.AND UP4, UPT, UR45, 0x1, UPT ;  /* 0x000000012d00788c */ /* 0x000fe2000bf85270 */
[----:B------:R-:W2:Y:S01]  /*55e0*/  LDCU.64 UR22, c[0x0][0xb28] ;  /* 0x00016500ff1677ac */ /* 0x000ea20008000a00 */
[----:B------:R-:W-:-:S02]  /*55f0*/  UISETP.NE.AND UP6, UPT, UR15, 0x1, UPT ;  /* 0x000000010f00788c */ /* 0x000fc4000bfc5270 */
[----:B------:R-:W-:Y:S02]  /*5600*/  UISETP.NE.AND UP5, UPT, UR50, 0x1, UPT ;  /* 0x000000013200788c */ /* 0x000fe4000bfa5270 */
[----:B------:R-:W-:Y:S02]  /*5610*/  UIADD3 UR41, UPT, UPT, UR21, 0x1a0, URZ ;  /* 0x000001a015297890 */ /* 0x000fe4000fffe0ff */
[----:B------:R-:W-:Y:S02]  /*5620*/  UIADD3 UR33, UPT, UPT, UR21, 0x1a8, URZ ;  /* 0x000001a815217890 */ /* 0x000fe4000fffe0ff */
[----:B------:R-:W-:Y:S02]  /*5630*/  UIADD3 UR25, UPT, UPT, UR21, 0x1b0, URZ ;  /* 0x000001b015197890 */ /* 0x000fe4000fffe0ff */
[----:B------:R-:W-:Y:S02]  /*5640*/  UPRMT UR37, UR47, 0x654, UR37 ;  /* 0x000006542f257896 */ /* 0x000fe40008000025 */
[----:B------:R-:W-:-:S02]  /*5650*/  USHF.R.U32.HI UR39, URZ, UR49, UR6 ;  /* 0x00000031ff277299 */ /* 0x000fc40008011606 */
[----:B---3--:R-:W-:Y:S02]  /*5660*/  USHF.R.U32.HI UR38, URZ, UR52, UR38 ;  /* 0x00000034ff267299 */ /* 0x008fe40008011626 */
[----:B------:R-:W-:-:S11]  /*5670*/  UISETP.NE.AND UP3, UPT, UR4, 0x1, UPT ;  /* 0x000000010400788c */ /* 0x000fd6000bf65270 */
.L_x_119:
[C---:B------:R-:W-:Y:S02]  /*5680*/  LEA R12, R14.reuse, UR21, 0x3 ;  /* 0x000000150e0c7c11 */ /* 0x040fe4000f8e18ff */
[----:B------:R-:W-:Y:S02]  /*5690*/  SHF.L.U32 R0, R13, 0x1f, RZ ;  /* 0x0000001f0d007819 */ /* 0x000fe400000006ff */
[----:B------:R-:W-:Y:S02]  /*56a0*/  LEA R8, R14, UR21, 0x4 ;  /* 0x000000150e087c11 */ /* 0x000fe4000f8e20ff */
[----:B---3--:R-:W3:Y:S02]  /*56b0*/  SYNCS.PHASECHK.TRANS64.TRYWAIT P0, [R12+URZ+0x1f0], R0 ;  /* 0x0001f0000c0075a7 */ /* 0x008ee400080011ff */
[----:B---3--:R-:W-:Y:S05]  /*56c0*/  @!P0 BRA `(.L_x_109) ;  /* 0x0000005400bc8947 */ /* 0x008fea0003800000 */
.L_x_246:
[----:B------:R-:W4:Y:S01]  /*56d0*/  LDS.128 R8, [R8+0x280] ;  /* 0x0002800008087984 */ /* 0x000f220000000c00 */
[----:B------:R-:W-:Y:S01]  /*56e0*/  UISETP.GE.AND UP0, UPT, UR45, 0x1, UPT ;  /* 0x000000012d00788c */ /* 0x000fe2000bf06270 */
[----:B------:R-:W-:Y:S01]  /*56f0*/  @!PT LDS RZ, [RZ] ;  /* 0x00000000fffff984 */ /* 0x000fe20000000800 */
[----:B------:R-:W-:Y:S01]  /*5700*/  @!PT LDS RZ, [RZ] ;  /* 0x00000000fffff984 */ /* 0x000fe20000000800 */
[----:B------:R-:W-:Y:S01]  /*5710*/  @!PT LDS RZ, [RZ] ;  /* 0x00000000fffff984 */ /* 0x000fe20000000800 */
[----:B------:R-:W-:Y:S01]  /*5720*/  @!PT LDS RZ, [RZ] ;  /* 0x00000000fffff984 */ /* 0x000fe20000000800 */
[----:B------:R1:W-:Y:S06]  /*5730*/  MEMBAR.ALL.CTA ;  /* 0x0000000000007992 */ /* 0x0003ec0000008000 */
[----:B-1----:R-:W1:Y:S01]  /*5740*/  FENCE.VIEW.ASYNC.S ;  /* 0x00000000000073c6 */ /* 0x002e620000000000 */
[----:B----4-:R-:W-:Y:S11]  /*5750*/  LOP3.LUT P0, RZ, R10, 0x1, RZ, 0xc0, !PT ;  /* 0x000000010aff7812 */ /* 0x010ff6000780c0ff */
[----:B------:R-:W-:Y:S02]  /*5760*/  @!UPT UIADD3 URZ, UPT, UPT, URZ, URZ, URZ ;  /* 0x000000fffffff290 */ /* 0x000fe4000fffe0ff */
[----:B-1----:R-:W-:Y:S01]  /*5770*/  VOTEU.ANY UP1, P0 ;  /* 0x0000000000ff7886 */ /* 0x002fe20000020100 */
[----:B------:R-:W-:Y:S11]  /*5780*/  PLOP3.LUT P0, PT, PT, PT, UP1, 0x80, 0x8 ;  /* 0x000000000008781c */ /* 0x000ff60003f0f018 */
[----:B------:R-:W-:Y:S02]  /*5790*/  @!UPT UIADD3 URZ, UPT, UPT, URZ, URZ, URZ ;  /* 0x000000fffffff290 */ /* 0x000fe4000fffe0ff */
[----:B---3--:R-:W-:Y:S02]  /*57a0*/  @P0 SHF.R.U32.HI R0, RZ, 0x10, R9 ;  /* 0x00000010ff000819 */ /* 0x008fe40000011609 */
[----:B------:R-:W-:Y:S02]  /*57b0*/  @P0 MOV R6, R8 ;  /* 0x0000000800060202 */ /* 0x000fe40000000f00 */
[----:B------:R-:W-:Y:S01]  /*57c0*/  @P0 R2UR UR4, R0 ;  /* 0x00000000000402ca */ /* 0x000fe200000e0000 */
[----:B------:R-:W-:Y:S01]  /*57d0*/  VIADD R0, R12, 0x200 ;  /* 0x000002000c007836 */ /* 0x000fe20000000000 */
[----:B------:R-:W-:Y:S02]  /*57e0*/  @P0 LOP3.LUT R8, R9, 0xffff, RZ, 0xc0, !PT ;  /* 0x0000ffff09080812 */ /* 0x000fe400078ec0ff */
[----:B------:R-:W-:Y:S02]  /*57f0*/  @P0 R2UR UR6, R6 ;  /* 0x00000000060602ca */ /* 0x000fe400000e0000 */
[----:B------:R-:W-:Y:S02]  /*5800*/  PRMT R0, RZ, 0x654, R0 ;  /* 0x00000654ff007816 */ /* 0x000fe40000000000 */
[----:B------:R-:W-:Y:S02]  /*5810*/  @P0 R2UR UR5, R8 ;  /* 0x00000000080502ca */ /* 0x000fe400000e0000 */
[----:B------:R1:W-:Y:S03]  /*5820*/  SYNCS.ARRIVE.TRANS64.RED.A1T0 RZ, [R0+URZ], RZ ;  /* 0x000000ff00ff79a7 */ /* 0x0003e600081004ff */
[----:B------:R-:W-:Y:S04]  /*5830*/  @UP1 UMOV UR29, UR4 ;  /* 0x00000004001d1c82 */ /* 0x000fe80008000000 */
[----:B------:R-:W-:Y:S04]  /*5840*/  @UP1 UMOV UR14, UR6 ;  /* 0x00000006000e1c82 */ /* 0x000fe80008000000 */
[----:B------:R-:W-:Y:S01]  /*5850*/  @UP1 UMOV UR13, UR5 ;  /* 0x00000005000d1c82 */ /* 0x000fe20008000000 */
[----:B------:R-:W-:Y:S05]  /*5860*/  BRA.U !UP0, `(.L_x_110) ;  /* 0x0000000108a47547 */ /* 0x000fea000b800000 */
[----:B------:R-:W-:Y:S02]  /*5870*/  UIMAD.WIDE.U32 UR16, UR13, UR51, URZ ;  /* 0x000000330d1072a5 */ /* 0x000fe4000f8e00ff */
[----:B------:R-:W-:Y:S02]  /*5880*/  UIMAD.WIDE.U32 UR18, UR14, UR48, URZ ;  /* 0x000000300e1272a5 */ /* 0x000fe4000f8e00ff */
[----:B------:R-:W-:Y:S02]  /*5890*/  USEL UR4, UR30, UR38, !UP5 ;  /* 0x000000261e047287 */ /* 0x000fe4000e800000 */
[----:B------:R-:W-:Y:S02]  /*58a0*/  USEL UR7, UR31, UR39, !UP6 ;  /* 0x000000271f077287 */ /* 0x000fe4000f000000 */
[----:B--2---:R-:W-:Y:S02]  /*58b0*/  UIMAD.WIDE.U32 UR8, UR4, UR22, URZ ;  /* 0x00000016040872a5 */ /* 0x004fe4000f8e00ff */
[----:B------:R-:W-:Y:S01]  /*58c0*/  UIMAD.WIDE.U32 UR10, UR7, UR22, URZ ;  /* 0x00000016070a72a5 */ /* 0x000fe2000f8e00ff */
[----:B------:R-:W-:Y:S02]  /*58d0*/  UMOV UR5, UR17 ;  /* 0x0000001100057c82 */ /* 0x000fe40008000000 */
[----:B------:R-:W-:Y:S03]  /*58e0*/  USHF.R.U32.HI UR6, URZ, UR52, UR5 ;  /* 0x00000034ff067299 */ /* 0x000fe60008011605 */
[----:B------:R-:W-:Y:S01]  /*58f0*/  UMOV UR5, UR19 ;  /* 0x0000001300057c82 */ /* 0x000fe20008000000 */
[----:B------:R-:W-:Y:S02]  /*5900*/  USEL UR6, UR13, UR6, !UP5 ;  /* 0x000000060d067287 */ /* 0x000fe4000e800000 */
[----:B------:R-:W-:Y:S03]  /*5910*/  USHF.R.U32.HI UR12, URZ, UR49, UR5 ;  /* 0x00000031ff0c7299 */ /* 0x000fe60008011605 */
[----:B------:R-:W-:Y:S02]  /*5920*/  UMOV UR5, UR9 ;  /* 0x0000000900057c82 */ /* 0x000fe40008000000 */
[----:B------:R-:W-:Y:S03]  /*5930*/  @UP4 USHF.R.U32.HI UR4, URZ, UR23, UR5 ;  /* 0x00000017ff044299 */ /* 0x000fe60008011605 */
[----:B------:R-:W-:Y:S01]  /*5940*/  UMOV UR5, UR11 ;  /* 0x0000000b00057c82 */ /* 0x000fe20008000000 */
[----:B------:R-:W-:Y:S02]  /*5950*/  UIMAD UR4, UR45, UR4, URZ ;  /* 0x000000042d0472a4 */ /* 0x000fe4000f8e02ff */
[----:B------:R-:W-:Y:S02]  /*5960*/  @UP4 USHF.R.U32.HI UR7, URZ, UR23, UR5 ;  /* 0x00000017ff074299 */ /* 0x000fe40008011605 */
[----:B------:R-:W-:Y:S02]  /*5970*/  UIMAD.WIDE.U32 UR10, UR6, UR22, URZ ;  /* 0x00000016060a72a5 */ /* 0x000fe4000f8e00ff */
[----:B------:R-:W-:Y:S02]  /*5980*/  USEL UR5, UR14, UR12, !UP6 ;  /* 0x0000000c0e057287 */ /* 0x000fe4000f000000 */
[----:B------:R-:W-:Y:S02]  /*5990*/  UIMAD UR8, UR45, UR7, URZ ;  /* 0x000000072d0872a4 */ /* 0x000fe4000f8e02ff */
[----:B------:R-:W-:Y:S03]  /*59a0*/  UISETP.GE.AND UP0, UPT, UR6, UR4, UPT ;  /* 0x000000040600728c */ /* 0x000fe6000bf06270 */
[----:B------:R-:W-:Y:S01]  /*59b0*/  UMOV UR4, UR11 ;  /* 0x0000000b00047c82 */ /* 0x000fe20008000000 */
[----:B------:R-:W-:Y:S02]  /*59c0*/  UISETP.GE.OR UP0, UPT, UR5, UR8, UP0 ;  /* 0x000000080500728c */ /* 0x000fe40008706670 */
[----:B------:R-:W-:Y:S02]  /*59d0*/  USHF.R.U32.HI UR4, URZ, UR23, UR4 ;  /* 0x00000017ff047299 */ /* 0x000fe40008011604 */
[----:B------:R-:W-:Y:S02]  /*59e0*/  UIMAD.WIDE.U32 UR8, UR5, UR22, URZ ;  /* 0x00000016050872a5 */ /* 0x000fe4000f8e00ff */
[----:B------:R-:W-:Y:S04]  /*59f0*/  USEL UR10, UR6, UR4, !UP4 ;  /* 0x00000004060a7287 */ /* 0x000fe8000e000000 */
[----:B------:R-:W-:Y:S01]  /*5a00*/  UIADD3 UR11, UPT, UPT, -UR10, URZ, URZ ;  /* 0x000000ff0a0b7290 */ /* 0x000fe2000fffe1ff */
[----:B------:R-:W-:Y:S02]  /*5a10*/  @!UP0 UMOV UR4, UR9 ;  /* 0x0000000900048c82 */ /* 0x000fe40008000000 */
[----:B------:R-:W-:Y:S02]  /*5a20*/  @!UP0 USHF.R.U32.HI UR4, URZ, UR23, UR4 ;  /* 0x00000017ff048299 */ /* 0x000fe40008011604 */
[----:B------:R-:W-:Y:S02]  /*5a30*/  UIMAD UR8, UR45, UR11, UR6 ;  /* 0x0000000b2d0872a4 */ /* 0x000fe4000f8e0206 */
[----:B------:R-:W-:Y:S04]  /*5a40*/  @!UP0 USEL UR4, UR5, UR4, !UP4 ;  /* 0x0000000405048287 */ /* 0x000fe8000e000000 */
[----:B------:R-:W-:Y:S02]  /*5a50*/  @!UP0 UIMAD UR7, UR7, UR8, UR4 ;  /* 0x00000008070782a4 */ /* 0x000fe4000f8e0204 */
[----:B------:R-:W-:Y:S02]  /*5a60*/  @!UP0 UIADD3 UR9, UPT, UPT, UR10, -UR4, URZ ;  /* 0x800000040a098290 */ /* 0x000fe4000fffe0ff */
[----:B------:R-:W-:Y:S02]  /*5a70*/  UIADD3 UR8, UPT, UPT, -UR6, URZ, URZ ;  /* 0x000000ff06087290 */ /* 0x000fe4000fffe1ff */
[----:B------:R-:W-:Y:S02]  /*5a80*/  UIADD3 UR4, UPT, UPT, -UR5, URZ, URZ ;  /* 0x000000ff05047290 */ /* 0x000fe4000fffe1ff */
[----:B------:R-:W-:Y:S03]  /*5a90*/  @!UP0 UIMAD UR6, UR9, UR45, UR5 ;  /* 0x0000002d090682a4 */ /* 0x000fe6000f8e0205 */
[----:B------:R-:W-:Y:S01]  /*5aa0*/  @!UP0 UMOV UR5, UR7 ;  /* 0x0000000700058c82 */ /* 0x000fe20008000000 */
[----:B------:R-:W-:Y:S02]  /*5ab0*/  UIMAD UR7, UR15, UR4, UR14 ;  /* 0x000000040f0772a4 */ /* 0x000fe4000f8e020e */
[----:B------:R-:W-:Y:S02]  /*5ac0*/  UIMAD UR4, UR50, UR8, UR13 ;  /* 0x00000008320472a4 */ /* 0x000fe4000f8e020d */
[----:B------:R-:W-:Y:S02]  /*5ad0*/  UIMAD UR14, UR5, UR15, UR7 ;  /* 0x0000000f050e72a4 */ /* 0x000fe4000f8e0207 */
[----:B------:R-:W-:Y:S11]  /*5ae0*/  UIMAD UR13, UR6, UR50, UR4 ;  /* 0x00000032060d72a4 */ /* 0x000ff6000f8e0204 */
[----:B------:R-:W-:Y:S01]  /*5af0*/  @!UPT UIADD3 URZ, UPT, UPT, URZ, URZ, URZ ;  /* 0x000000fffffff290 */ /* 0x000fe2000fffe0ff */
.L_x_110:
[----:B------:R-:W3:Y:S01]  /*5b00*/  @!UP3 LDCU.128 UR8, c[0x0][0xb10] ;  /* 0x00016200ff08b7ac */ /* 0x000ee20008000c00 */
[C---:B------:R-:W-:Y:S02]  /*5b10*/  ISETP.NE.U32.AND P1, PT, R4.reuse, RZ, PT ;  /* 0x000000ff0400720c */ /* 0x040fe40003f25070 */
[----:B------:R-:W-:Y:S02]  /*5b20*/  ISETP.NE.U32.AND P0, PT, R4, RZ, PT ;  /* 0x000000ff0400720c */ /* 0x000fe40003f05070 */
[C---:B------:R-:W-:Y:S02]  /*5b30*/  ISETP.NE.AND.EX P1, PT, R5.reuse, RZ, PT, P1 ;  /* 0x000000ff0500720c */ /* 0x040fe40003f25310 */
[----:B------:R-:W-:Y:S01]  /*5b40*/  ISETP.NE.AND.EX P0, PT, R5, RZ, PT, P0 ;  /* 0x000000ff0500720c */ /* 0x000fe20003f05300 */
[----:B------:R-:W4:Y:S01]  /*5b50*/  @!UP3 LDCU UR5, c[0x0][0xb0c] ;  /* 0x00016180ff05b7ac */ /* 0x000f220008000800 */
[----:B------:R-:W-:Y:S01]  /*5b60*/  SHF.L.U32 R9, R15, 0x1f, RZ ;  /* 0x0000001f0f097819 */ /* 0x000fe200000006ff */
[----:B------:R-:W-:Y:S02]  /*5b70*/  USHF.L.U32 UR42, UR28, 0x7, URZ ;  /* 0x000000071c2a7899 */ /* 0x000fe400080006ff */
[----:B------:R-:W-:Y:S02]  /*5b80*/  USHF.L.U32 UR43, UR20, 0x6, URZ ;  /* 0x00000006142b7899 */ /* 0x000fe400080006ff */
[----:B---3--:R-:W-:Y:S07]  /*5b90*/  UIMAD.WIDE.U32 UR6, UR14, UR8, URZ ;  /* 0x000000080e0672a5 */ /* 0x008fee000f8e00ff */
[----:B------:R-:W-:Y:S01]  /*5ba0*/  @!UP3 UMOV UR4, UR7 ;  /* 0x000000070004bc82 */ /* 0x000fe20008000000 */
[----:B----4-:R-:W-:Y:S02]  /*5bb0*/  @!UP3 UISETP.NE.AND UP0, UPT, UR5, 0x1, UPT ;  /* 0x000000010500b88c */ /* 0x010fe4000bf05270 */
[----:B------:R-:W-:Y:S02]  /*5bc0*/  @!UP3 USHF.R.U32.HI UR4, URZ, UR9, UR4 ;  /* 0x00000009ff04b299 */ /* 0x000fe40008011604 */
[----:B------:R-:W-:Y:S02]  /*5bd0*/  UIMAD.WIDE.U32 UR6, UR13, UR11, URZ ;  /* 0x0000000b0d0672a5 */ /* 0x000fe4000f8e00ff */
[----:B------:R-:W-:Y:S02]  /*5be0*/  @!UP3 USEL UR8, UR14, UR4, !UP0 ;  /* 0x000000040e08b287 */ /* 0x000fe4000c000000 */
[----:B------:R-:W-:Y:S03]  /*5bf0*/  @!UP3 UISETP.NE.AND UP0, UPT, UR10, 0x1, UPT ;  /* 0x000000010a00b88c */ /* 0x000fe6000bf05270 */
[----:B------:R-:W-:Y:S02]  /*5c00*/  @!UP3 UMOV UR6, UR7 ;  /* 0x000000070006bc82 */ /* 0x000fe40008000000 */
[----:B------:R-:W3:Y:S02]  /*5c10*/  @!UP3 LDCU UR4, c[0x0][0xb20] ;  /* 0x00016400ff04b7ac */ /* 0x000ee40008000800 */
[----:B---3--:R-:W-:Y:S04]  /*5c20*/  @!UP3 USHF.R.U32.HI UR6, URZ, UR4, UR6 ;  /* 0x00000004ff06b299 */ /* 0x008fe80008011606 */
[----:B------:R-:W-:Y:S04]  /*5c30*/  @!UP3 USEL UR6, UR13, UR6, !UP0 ;  /* 0x000000060d06b287 */ /* 0x000fe8000c000000 */
[----:B------:R-:W-:Y:S02]  /*5c40*/  @!UP3 UIADD3 UR4, UPT, UPT, -UR8, UR6, URZ ;  /* 0x000000060804b290 */ /* 0x000fe4000fffe1ff */
[----:B------:R-:W-:Y:S02]  /*5c50*/  @!UP3 UIADD3 UR6, UPT, UPT, UR8, -UR6, URZ ;  /* 0x800000060806b290 */ /* 0x000fe4000fffe0ff */
[----:B------:R-:W-:Y:S02]  /*5c60*/  @!UP3 UIMAD UR14, UR4, UR5, UR14 ;  /* 0x00000005040eb2a4 */ /* 0x000fe4000f8e020e */
[----:B------:R-:W-:Y:S01]  /*5c70*/  @!UP3 UIMAD UR13, UR6, UR10, UR13 ;  /* 0x0000000a060db2a4 */ /* 0x000fe2000f8e020d */
[----:B------:R-:W-:Y:S11]  /*5c80*/  BRA.U UP2, `(.L_x_111) ;  /* 0x0000000102107547 */ /* 0x000ff6000b800000 */
[----:B------:R-:W-:Y:S04]  /*5c90*/  MOV R6, UR46 ;  /* 0x0000002e00067c02 */ /* 0x000fe80008000f00 */
[----:B------:R-:W-:Y:S04]  /*5ca0*/  SHF.L.U32 R6, R6, 0x1f, RZ ;  /* 0x0000001f06067819 */ /* 0x000fe800000006ff */
[----:B------:R-:W3:Y:S02]  /*5cb0*/  SYNCS.PHASECHK.TRANS64.TRYWAIT P2, [UR21+0x1e8], R6 ;  /* 0x0001e806ff0075a7 */ /* 0x000ee40008041115 */
[----:B---3--:R-:W-:Y:S05]  /*5cc0*/  @!P2 BRA `(.L_x_112) ;  /* 0x000000500050a947 */ /* 0x008fea0003800000 */
.L_x_111:
[----:B------:R-:W-:Y:S05]  /*5cd0*/  @!P1 BRA `(.L_x_113) ;  /* 0x0000000000309947 */ /* 0x000fea0003800000 */
[----:B------:R-:W-:Y:S01]  /*5ce0*/  ISETP.NE.U32.AND P1, PT, R2, RZ, PT ;  /* 0x000000ff0200720c */ /* 0x000fe20003f25070 */
[----:B------:R-:W3:Y:S01]  /*5cf0*/  LDCU.64 UR4, c[0x0][0x358] ;  /* 0x00006b00ff0477ac */ /* 0x000ee20008000a00 */
[----:B------:R-:W-:Y:S02]  /*5d00*/  IMAD.MOV.U32 R50, RZ, RZ, 0x1 ;  /* 0x00000001ff327424 */ /* 0x000fe400078e00ff */
[----:B------:R-:W-:Y:S11]  /*5d10*/  ISETP.NE.AND.EX P1, PT, R3, RZ, PT, P1 ;  /* 0x000000ff0300720c */ /* 0x000ff60003f25310 */
[----:B------:R-:W-:Y:S02]  /*5d20*/  @!UPT UIADD3 URZ, UPT, UPT, URZ, URZ, URZ ;  /* 0x000000fffffff290 */ /* 0x000fe4000fffe0ff */
[----:B------:R-:W4:Y:S01]  /*5d30*/  @P1 LDC.64 R10, c[0x0][0x888] ;  /* 0x00022200ff0a1b82 */ /* 0x000f220000000a00 */
[----:B-1----:R-:W-:Y:S04]  /*5d40*/  @P1 IMAD R0, R4, UR36, RZ ;  /* 0x0000002404001c24 */ /* 0x002fe8000f8e02ff */
[----:B----4-:R-:W-:Y:S04]  /*5d50*/  @P1 IMAD.WIDE R10, R0, 0x4, R10 ;  /* 0x00000004000a1825 */ /* 0x010fe800078e020a */
[----:B------:R-:W-:Y:S01]  /*5d60*/  HFMA2 R0, -RZ, RZ, 0, 5.9604644775390625e-08 ;  /* 0x00000001ff007431 */ /* 0x000fe200000001ff */
[----:B---3-5:R3:W5:Y:S04]  /*5d70*/  @P1 LDG.E R27, desc[UR4][R10.64] ;  /* 0x000000040a1b1981 */ /* 0x028768000c1e1900 */
[----:B------:R-:W-:Y:S01]  /*5d80*/  @!P1 PRMT R50, R0, 0x7610, R50 ;  /* 0x0000761000329816 */ /* 0x000fe20000000032 */
[----:B---3--:R-:W4:Y:S06]  /*5d90*/  @!P1 LDC R27, c[0x0][0x880] ;  /* 0x00022000ff1b9b82 */ /* 0x008f2c0000000800 */
.L_x_113:
[----:B----45:R-:W-:Y:S01]  /*5da0*/  @!P0 FSETP.EQ.AND P1, PT, R27, RZ, PT ;  /* 0x000000ff1b00820b */ /* 0x030fe20003f22000 */
[----:B------:R-:W-:Y:S01]  /*5db0*/  @!UPT UIADD3 URZ, UPT, UPT, URZ, URZ, URZ ;  /* 0x000000fffffff290 */ /* 0x000fe2000fffe0ff */
[----:B------:R-:W-:Y:S11]  /*5dc0*/  @!P0 BRA `(.L_x_114) ;  /* 0x0000000000188947 */ /* 0x000ff60003800000 */
[----:B------:R-:W-:Y:S02]  /*5dd0*/  LOP3.LUT P0, RZ, R50, 0xff, RZ, 0xc0, !PT ;  /* 0x000000ff32ff7812 */ /* 0x000fe4000780c0ff */
[----:B------:R-:W-:Y:S04]  /*5de0*/  ISETP.NE.U32.AND P1, PT, R2, RZ, PT ;  /* 0x000000ff0200720c */ /* 0x000fe80003f25070 */
[----:B------:R-:W-:Y:S04]  /*5df0*/  ISETP.NE.AND.EX P1, PT, R3, RZ, PT, P1 ;  /* 0x000000ff0300720c */ /* 0x000fe80003f25310 */
[----:B------:R-:W-:Y:S03]  /*5e00*/  PLOP3.LUT P1, PT, P1, PT, PT, 0x8, 0x80 ;  /* 0x000000000080781c */ /* 0x000fe60000f2e170 */
[----:B------:R-:W-:Y:S11]  /*5e10*/  @P0 FSETP.EQ.AND P1, PT, R27, RZ, PT ;  /* 0x000000ff1b00020b */ /* 0x000ff60003f22000 */
[----:B------:R-:W-:Y:S02]  /*5e20*/  @!UPT UIADD3 URZ, UPT, UPT, URZ, URZ, URZ ;  /* 0x000000fffffff290 */ /* 0x000fe4000fffe0ff */
.L_x_114:
[----:B------:R-:W3:Y:S01]  /*5e30*/  SYNCS.PHASECHK.TRANS64.TRYWAIT P2, [UR21+0x1c0], R9 ;  /* 0x0001c009ff0075a7 */ /* 0x000ee20008041115 */
[----:B------:R-:W-:Y:S04]  /*5e40*/  ELECT P0, URZ, PT ;  /* 0x0000000000ff782f */ /* 0x000fe80003800000 */
[----:B------:R-:W-:Y:S11]  /*5e50*/  PLOP3.LUT P1, PT, P1, P0, PT, 0xf2, 0x2f ;  /* 0x00000000002f781c */ /* 0x000ff60000f21e72 */
[----:B------:R-:W-:Y:S02]  /*5e60*/  @!UPT UIADD3 URZ, UPT, UPT, URZ, URZ, URZ ;  /* 0x000000fffffff290 */ /* 0x000fe4000fffe0ff */
[----:B------:R-:W-:Y:S05]  /*5e70*/  @!P1 IADD3 R8, P0, PT, R16, 0x580, RZ ;  /* 0x0000058010089810 */ /* 0x000fea0007f1e0ff */
[----:B-1----:R-:W-:Y:S01]  /*5e80*/  @!P1 IMAD.X R6, RZ, RZ, R17, P0 ;  /* 0x000000ffff069224 */ /* 0x002fe200000e0611 */
[----:B---3--:R-:W-:Y:S07]  /*5e90*/  @!P2 BRA `(.L_x_115) ;  /* 0x0000004c00f4a947 */ /* 0x008fee0003800000 */
.L_x_249:
[----:B------:R-:W-:Y:S01]  /*5ea0*/  @!P1 R2UR UR5, R8 ;  /* 0x00000000080592ca */ /* 0x000fe200000e0000 */
[----:B------:R-:W-:Y:S01]  /*5eb0*/  VOTEU.ALL UP0, P1 ;  /* 0x0000000000ff7886 */ /* 0x000fe20000800000 */
[----:B------:R-:W-:Y:S01]  /*5ec0*/  @!P1 R2UR UR4, R6 ;  /* 0x00000000060492ca */ /* 0x000fe200000e0000 */
[----:B------:R-:W-:Y:S01]  /*5ed0*/  UMOV UR16, 0x0 ;  /* 0x0000000000107882 */ /* 0x000fe20000000000 */
[----:B------:R-:W-:Y:S01]  /*5ee0*/  UMOV UR17, 0x10000000 ;  /* 0x1000000000117882 */ /* 0x000fe20000000000 */
[----:B------:R-:W-:Y:S01]  /*5ef0*/  UMOV UR44, UR36 ;  /* 0x00000024002c7c82 */ /* 0x000fe20008000000 */
[----:B------:R-:W-:Y:S01]  /*5f00*/  @!UP0 UIADD3 UR40, UPT, UPT, UR21, 0x300, URZ ;  /* 0x0000030015288890 */ /* 0x000fe2000fffe0ff */
[----:B-1----:R-:W-:Y:S01]  /*5f10*/  @!P1 IMAD.MOV.U32 R0, RZ, RZ, 0x1000 ;  /* 0x00001000ff009424 */ /* 0x002fe200078e00ff */
[----:B------:R-:W-:Y:S01]  /*5f20*/  @!UP0 UIADD3 UR10, UPT, UPT, UR42, 0x40, URZ ;  /* 0x000000402a0a8890 */ /* 0x000fe2000fffe0ff */
[----:B------:R-:W-:Y:S01]  /*5f30*/  @!P1 IADD3 R8, P0, PT, R16, 0x580, RZ ;  /* 0x0000058010089810 */ /* 0x000fe20007f1e0ff */
[----:B------:R-:W-:Y:S01]  /*5f40*/  @!UP0 UIADD3 UR8, UPT, UPT, UR21, 0xb00, URZ ;  /* 0x00000b0015088890 */ /* 0x000fe2000fffe0ff */
[----:B------:R-:W-:Y:S02]  /*5f50*/  VOTEU.ALL UP0, P1 ;  /* 0x0000000000ff7886 */ /* 0x000fe40000800000 */
[----:B------:R-:W-:Y:S01]  /*5f60*/  IMAD.U32 R10, RZ, RZ, UR5 ;  /* 0x00000005ff0a7e24 */ /* 0x000fe2000f8e00ff */
[----:B------:R-:W-:Y:S01]  /*5f70*/  UMOV UR9, UR41 ;  /* 0x0000002900097c82 */ /* 0x000fe20008000000 */
[----:B------:R-:W-:Y:S01]  /*5f80*/  IMAD.U32 R11, RZ, RZ, UR4 ;  /* 0x00000004ff0b7e24 */ /* 0x000fe2000f8e00ff */
[----:B------:R-:W-:Y:S01]  /*5f90*/  UMOV UR11, UR43 ;  /* 0x0000002b000b7c82 */ /* 0x000fe20008000000 */
[----:B------:R-:W-:Y:S01]  /*5fa0*/  UMOV UR12, UR36 ;  /* 0x00000024000c7c82 */ /* 0x000fe20008000000 */
[----:B------:R-:W-:Y:S01]  /*5fb0*/  @!P1 R2UR UR4, R10 ;  /* 0x000000000a0492ca */ /* 0x000fe200000e0000 */
[----:B------:R-:W-:Y:S01]  /*5fc0*/  UPRMT UR6, UR47, 0x654, UR41 ;  /* 0x000006542f067896 */ /* 0x000fe20008000029 */
[----:B------:R-:W-:Y:S01]  /*5fd0*/  @!P1 R2UR UR5, R11 ;  /* 0x000000000b0592ca */ /* 0x000fe200000e0000 */
[----:B------:R-:W-:Y:S11]  /*5fe0*/  @!P1 IMAD.X R6, RZ, RZ, R17, P0 ;  /* 0x000000ffff069224 */ /* 0x000ff600000e0611 */
[----:B------:R-:W-:Y:S01]  /*5ff0*/  @!UPT UIADD3 URZ, UPT, UPT, URZ, URZ, URZ ;  /* 0x000000fffffff290 */ /* 0x000fe2000fffe0ff */
[----:B------:R1:W-:Y:S01]  /*6000*/  @!UP0 UTMALDG.3D [UR40], [UR4], desc[UR16] ;  /* 0x00001028040085b4 */ /* 0x0003e20008011000 */
[----:B------:R-:W-:Y:S05]  /*6010*/  VOTEU.ALL UP0, P1 ;  /* 0x0000000000ff7886 */ /* 0x000fea0000800000 */
[----:B------:R1:W-:Y:S01]  /*6020*/  @!UP0 UTMALDG.3D [UR8], [UR4], desc[UR16] ;  /* 0x00001008040085b4 */ /* 0x0003e20008011000 */
[----:B------:R1:W-:Y:S01]  /*6030*/  @!P1 SYNCS.ARRIVE.TRANS64.RED.A0TR RZ, [UR21+0x1a0], R0 ;  /* 0x0001a000ffff99a7 */ /* 0x0003e20008300415 */
[----:B------:R-:W-:Y:S01]  /*6040*/  SYNCS.ARRIVE.TRANS64.RED.A1T0 RZ, [UR6], RZ ;  /* 0x000000ffffff79a7 */ /* 0x000fe20008100406 */
[----:B------:R-:W3:Y:S02]  /*6050*/  SYNCS.PHASECHK.TRANS64.TRYWAIT P2, [UR21+0x1c8], R9 ;  /* 0x0001c809ff0075a7 */ /* 0x000ee40008041115 */
[----:B-1-3--:R-:W-:Y:S05]  /*6060*/  @!P2 BRA `(.L_x_116) ;  /* 0x0000004c0098a947 */ /* 0x00afea0003800000 */
.L_x_251:
        /* <DEDUP_REMOVED lines=10> */
[----:B------:R-:W-:Y:S02]  /*6110*/  @!UP0 UIADD3 UR10, UPT, UPT, UR42, 0x50, URZ ;  /* 0x000000502a0a8890 */ /* 0x000fe4000fffe0ff */
[----:B------:R-:W-:Y:S01]  /*6120*/  @!UP0 UIADD3 UR8, UPT, UPT, UR21, 0x1b00, URZ ;  /* 0x00001b0015088890 */ /* 0x000fe2000fffe0ff */
[----:B------:R-:W-:Y:S01]  /*6130*/  IMAD.U32 R10, RZ, RZ, UR5 ;  /* 0x00000005ff0a7e24 */ /* 0x000fe2000f8e00ff */
[----:B------:R-:W-:Y:S01]  /*6140*/  VOTEU.ALL UP0, P1 ;  /* 0x0000000000ff7886 */ /* 0x000fe20000800000 */
[----:B------:R-:W-:Y:S01]  /*6150*/  IMAD.U32 R11, RZ, RZ, UR4 ;  /* 0x00000004ff0b7e24 */ /* 0x000fe2000f8e00ff */
[----:B------:R-:W-:Y:S01]  /*6160*/  UMOV UR9, UR33 ;  /* 0x0000002100097c82 */ /* 0x000fe20008000000 */
[----:B------:R-:W-:Y:S01]  /*6170*/  UMOV UR11, UR43 ;  /* 0x0000002b000b7c82 */ /* 0x000fe20008000000 */
[----:B------:R-:W-:Y:S01]  /*6180*/  @!P1 R2UR UR4, R10 ;  /* 0x000000000a0492ca */ /* 0x000fe200000e0000 */
[----:B------:R-:W-:Y:S01]  /*6190*/  UMOV UR12, UR36 ;  /* 0x00000024000c7c82 */ /* 0x000fe20008000000 */
[----:B------:R-:W-:Y:S01]  /*61a0*/  @!P1 R2UR UR5, R11 ;  /* 0x000000000b0592ca */ /* 0x000fe200000e0000 */
[----:B------:R-:W-:Y:S01]  /*61b0*/  UPRMT UR6, UR47, 0x654, UR33 ;  /* 0x000006542f067896 */ /* 0x000fe20008000021 */
[----:B------:R-:W-:Y:S11]  /*61c0*/  @!P1 IMAD.X R6, RZ, RZ, R17, P0 ;  /* 0x000000ffff069224 */ /* 0x000ff600000e0611 */
[----:B------:R1:W-:Y:S01]  /*61d0*/  @!UP0 UTMALDG.3D [UR32], [UR4], desc[UR16] ;  /* 0x00001020040085b4 */ /* 0x0003e20008011000 */
[----:B------:R-:W-:Y:S05]  /*61e0*/  VOTEU.ALL UP0, P1 ;  /* 0x0000000000ff7886 */ /* 0x000fea0000800000 */
[----:B------:R1:W-:Y:S01]  /*61f0*/  @!UP0 UTMALDG.3D [UR8], [UR4], desc[UR16] ;  /* 0x00001008040085b4 */ /* 0x0003e20008011000 */
[----:B------:R1:W-:Y:S01]  /*6200*/  @!P1 SYNCS.ARRIVE.TRANS64.RED.A0TR RZ, [UR21+0x1a8], R0 ;  /* 0x0001a800ffff99a7 */ /* 0x0003e20008300415 */
[----:B------:R-:W-:Y:S01]  /*6210*/  SYNCS.ARRIVE.TRANS64.RED.A1T0 RZ, [UR6], RZ ;  /* 0x000000ffffff79a7 */ /* 0x000fe20008100406 */
[----:B------:R-:W3:Y:S02]  /*6220*/  SYNCS.PHASECHK.TRANS64.TRYWAIT P2, [UR21+0x1d0], R9 ;  /* 0x0001d009ff0075a7 */ /* 0x000ee40008041115 */
[----:B-1-3--:R-:W-:Y:S05]  /*6230*/  @!P2 BRA `(.L_x_117) ;  /* 0x0000004c003ca947 */ /* 0x00afea0003800000 */
.L_x_253:
        /* <DEDUP_REMOVED lines=9> */
[----:B------:R-:W-:Y:S01]  /*62d0*/  VIADD R14, R14, 0x1 ;  /* 0x000000010e0e7836 */ /* 0x000fe20000000000 */
        /* <DEDUP_REMOVED lines=10> */
[----:B------:R-:W-:Y:S01]  /*6380*/  UMOV UR12, UR36 ;  /* 0x00000024000c7c82 */ /* 0x000fe20008000000 */
[----:B------:R-:W-:Y:S11]  /*6390*/  UPRMT UR6, UR47, 0x654, UR25 ;  /* 0x000006542f067896 */ /* 0x000ff60008000019 */
[----:B------:R1:W-:Y:S01]  /*63a0*/  @!UP0 UTMALDG.3D [UR24], [UR4], desc[UR16] ;  /* 0x00001018040085b4 */ /* 0x0003e20008011000 */
[----:B------:R-:W-:Y:S05]  /*63b0*/  VOTEU.ALL UP0, P1 ;  /* 0x0000000000ff7886 */ /* 0x000fea0000800000 */
[----:B------:R1:W-:Y:S01]  /*63c0*/  @!UP0 UTMALDG.3D [UR8], [UR4], desc[UR16] ;  /* 0x00001008040085b4 */ /* 0x0003e20008011000 */
[----:B------:R1:W-:Y:S01]  /*63d0*/  @!P1 SYNCS.ARRIVE.TRANS64.RED.A0TR RZ, [UR21+0x1b0], R0 ;  /* 0x0001b000ffff99a7 */ /* 0x0003e20008300415 */
[----:B------:R-:W-:Y:S01]  /*63e0*/  SYNCS.ARRIVE.TRANS64.RED.A1T0 RZ, [UR6], RZ ;  /* 0x000000ffffff79a7 */ /* 0x000fe20008100406 */
[----:B------:R-:W3:Y:S02]  /*63f0*/  SYNCS.PHASECHK.TRANS64.TRYWAIT P0, [UR21+0x1d8], R9 ;  /* 0x0001d809ff0075a7 */ /* 0x000ee40008001115 */
[----:B-1-3--:R-:W-:Y:S05]  /*6400*/  @!P0 BRA `(.L_x_118) ;  /* 0x0000004800e08947 */ /* 0x00afea0003800000 */
.L_x_255:
[----:B------:R-:W-:Y:S01]  /*6410*/  UPLOP3.LUT UP2, UPT, UPT, UPT, UPT, 0x80, 0x8 ;  /* 0x000000000008789c */ /* 0x000fe20003f4f070 */
[----:B------:R-:W-:Y:S01]  /*6420*/  @!P1 IADD3 R6, P0, PT, R16, 0x580, RZ ;  /* 0x0000058010069810 */ /* 0x000fe20007f1e0ff */
[----:B------:R-:W-:Y:S01]  /*6430*/  UMOV UR6, 0x0 ;  /* 0x0000000000067882 */ /* 0x000fe20000000000 */
[----:B------:R-:W-:Y:S01]  /*6440*/  UMOV UR7, 0x10000000 ;  /* 0x1000000000077882 */ /* 0x000fe20000000000 */
[----:B------:R-:W-:Y:S01]  /*6450*/  VOTEU.ALL UP0, P1 ;  /* 0x0000000000ff7886 */ /* 0x000fe20000800000 */
[----:B------:R-:W-:Y:S01]  /*6460*/  @!P1 R2UR UR5, R6 ;  /* 0x00000000060592ca */ /* 0x000fe200000e0000 */
[----:B-1----:R-:W-:Y:S01]  /*6470*/  @!P1 IMAD.X R0, RZ, RZ, R17, P0 ;  /* 0x000000ffff009224 */ /* 0x002fe200000e0611 */
[----:B------:R-:W-:Y:S01]  /*6480*/  UMOV UR19, UR43 ;  /* 0x0000002b00137c82 */ /* 0x000fe20008000000 */
[----:B------:R-:W-:Y:S01]  /*6490*/  UMOV UR20, UR36 ;  /* 0x0000002400147c82 */ /* 0x000fe20008000000 */
[----:B------:R-:W-:Y:S01]  /*64a0*/  @!UP0 UIADD3 UR18, UPT, UPT, UR42, 0x30, URZ ;  /* 0x000000302a128890 */ /* 0x000fe2000fffe0ff */
[----:B------:R-:W-:Y:S01]  /*64b0*/  R2UR UR24, R52 ;  /* 0x00000000341872ca */ /* 0x000fe200000e0000 */
[----:B------:R-:W-:Y:S01]  /*64c0*/  @!UP0 UIADD3 UR16, UPT, UPT, UR21, 0x3300, URZ ;  /* 0x0000330015108890 */ /* 0x000fe2000fffe0ff */
[----:B------:R-:W-:Y:S01]  /*64d0*/  @!P1 R2UR UR4, R0 ;  /* 0x00000000000492ca */ /* 0x000fe200000e0000 */
[----:B------:R-:W-:Y:S01]  /*64e0*/  @!UP0 UIADD3 UR17, UPT, UPT, UR21, 0x1b8, URZ ;  /* 0x000001b815118890 */ /* 0x000fe2000fffe0ff */
[----:B------:R-:W-:Y:S01]  /*64f0*/  ISETP.NE.AND P0, PT, R14, 0x2, PT ;  /* 0x000000020e00780c */ /* 0x000fe20003f05270 */
[----:B------:R-:W-:Y:S01]  /*6500*/  @!UP0 UIADD3 UR10, UPT, UPT, UR42, 0x70, URZ ;  /* 0x000000702a0a8890 */ /* 0x000fe2000fffe0ff */
[----:B------:R-:W-:Y:S01]  /*6510*/  LOP3.LUT R15, R15, 0x1, RZ, 0x3c, !PT ;  /* 0x000000010f0f7812 */ /* 0x000fe200078e3cff */
[----:B------:R-:W-:Y:S01]  /*6520*/  @!UP0 UIADD3 UR8, UPT, UPT, UR21, 0x3b00, URZ ;  /* 0x00003b0015088890 */ /* 0x000fe2000fffe0ff */
[----:B------:R-:W-:Y:S01]  /*6530*/  IMAD.U32 R8, RZ, RZ, UR5 ;  /* 0x00000005ff087e24 */ /* 0x000fe2000f8e00ff */
[----:B------:R-:W-:Y:S01]  /*6540*/  VOTEU.ALL UP0, P1 ;  /* 0x0000000000ff7886 */ /* 0x000fe20000800000 */
[----:B------:R-:W-:Y:S01]  /*6550*/  UMOV UR11, UR43 ;  /* 0x0000002b000b7c82 */ /* 0x000fe20008000000 */
[----:B------:R-:W-:Y:S01]  /*6560*/  UMOV UR12, UR36 ;  /* 0x00000024000c7c82 */ /* 0x000fe20008000000 */
[----:B------:R-:W-:Y:S01]  /*6570*/  UMOV UR9, UR17 ;  /* 0x0000001100097c82 */ /* 0x000fe20008000000 */
[----:B------:R-:W-:Y:S01]  /*6580*/  SEL R0, RZ, 0x1, P0 ;  /* 0x00000001ff007807 */ /* 0x000fe20000000000 */
[----:B------:R-:W-:Y:S01]  /*6590*/  UIADD3 UR28, UPT, UPT, UR13, UR24, URZ ;  /* 0x000000180d1c7290 */ /* 0x000fe2000fffe0ff */
[----:B------:R-:W-:Y:S01]  /*65a0*/  IMAD.U32 R9, RZ, RZ, UR4 ;  /* 0x00000004ff097e24 */ /* 0x000fe2000f8e00ff */
[----:B------:R-:W-:Y:S01]  /*65b0*/  @!P1 R2UR UR4, R8 ;  /* 0x00000000080492ca */ /* 0x000fe200000e0000 */
[----:B------:R-:W-:Y:S01]  /*65c0*/  UMOV UR36, UR29 ;  /* 0x0000001d00247c82 */ /* 0x000fe20008000000 */
[----:B------:R-:W-:Y:S02]  /*65d0*/  LOP3.LUT R13, R13, R0, RZ, 0x3c, !PT ;  /* 0x000000000d0d7212 */ /* 0x000fe400078e3cff */
[----:B------:R-:W-:Y:S02]  /*65e0*/  @!P1 R2UR UR5, R9 ;  /* 0x00000000090592ca */ /* 0x000fe400000e0000 */
[----:B------:R-:W-:Y:S11]  /*65f0*/  SEL R14, R14, RZ, P0 ;  /* 0x000000ff0e0e7207 */ /* 0x000ff60000000000 */
[----:B------:R1:W-:Y:S01]  /*6600*/  @!UP0 UTMALDG.3D [UR16], [UR4], desc[UR6] ;  /* 0x00000610040085b4 */ /* 0x0003e20008011000 */
[----:B------:R-:W-:Y:S05]  /*6610*/  VOTEU.ALL UP0, P1 ;  /* 0x0000000000ff7886 */ /* 0x000fea0000800000 */
[----:B------:R3:W-:Y:S01]  /*6620*/  @!UP0 UTMALDG.3D [UR8], [UR4], desc[UR6] ;  /* 0x00000608040085b4 */ /* 0x0007e20008011000 */
[----:B------:R3:W-:Y:S01]  /*6630*/  @!P1 SYNCS.ARRIVE.TRANS64.RED.A0TR RZ, [UR21+0x1b8], R7 ;  /* 0x0001b807ffff99a7 */ /* 0x0007e20008300415 */
[----:B------:R-:W-:Y:S01]  /*6640*/  SYNCS.ARRIVE.TRANS64.RED.A1T0 RZ, [UR37], RZ ;  /* 0x000000ffffff79a7 */ /* 0x000fe20008100425 */
[----:B-1----:R-:W-:Y:S01]  /*6650*/  UIADD3 UR20, UPT, UPT, UR14, UR63, URZ ;  /* 0x0000003f0e147290 */ /* 0x002fe2000fffe0ff */
[----:B------:R-:W-:Y:S11]  /*6660*/  BRA.U UP1, `(.L_x_119) ;  /* 0xfffffff101047547 */ /* 0x000ff6000b83ffff */
[----:B------:R-:W-:-:S04]  /*6670*/  SHF.L.U32 R2, R15, 0x1f, RZ ;  /* 0x0000001f0f027819 */ /* 0x000fc800000006ff */
[----:B------:R-:W1:Y:S02]  /*6680*/  SYNCS.PHASECHK.TRANS64.TRYWAIT P0, [UR21+0x1c0], R2 ;  /* 0x0001c002ff0075a7 */ /* 0x000e640008001115 */
[----:B-1----:R-:W-:Y:S05]  /*6690*/  @!P0 BRA `(.L_x_120) ;  /* 0x0000004800548947 */ /* 0x002fea0003800000 */
.L_x_257:
[----:B------:R-:W4:Y:S02]  /*66a0*/  SYNCS.PHASECHK.TRANS64.TRYWAIT P0, [UR21+0x1c8], R2 ;  /* 0x0001c802ff0075a7 */ /* 0x000f240008001115 */
[----:B----4-:R-:W-:Y:S05]  /*66b0*/  @!P0 BRA `(.L_x_121) ;  /* 0x0000004800648947 */ /* 0x010fea0003800000 */
.L_x_259:
[----:B------:R-:W4:Y:S02]  /*66c0*/  SYNCS.PHASECHK.TRANS64.TRYWAIT P0, [UR21+0x1d0], R2 ;  /* 0x0001d002ff0075a7 */ /* 0x000f240008001115 */
[----:B----4-:R-:W-:Y:S05]  /*66d0*/  @!P0 BRA `(.L_x_122) ;  /* 0x0000004800748947 */ /* 0x010fea0003800000 */
.L_x_261:
[----:B-1----:R-:W-:-:S07]  /*66e0*/  MOV R0, UR21 ;  /* 0x0000001500007c02 */ /* 0x002fce0008000f00 */
.L_x_123:
[----:B-1----:R-:W-:-:S04]  /*66f0*/  SHF.L.U32 R2, R15, 0x1f, RZ ;  /* 0x0000001f0f027819 */ /* 0x002fc800000006ff */
[----:B------:R1:W4:Y:S03]  /*6700*/  SYNCS.PHASECHK.TRANS64.TRYWAIT P0, [R0+URZ+0x1d8], R2 ;  /* 0x0001d802000075a7 */ /* 0x00032600080011ff */
[----:B----4-:R-:W-:Y:S05]  /*6710*/  @!P0 NANOSLEEP.SYNCS 0x989680 ;  /* 0x009896800000895d */ /* 0x010fea0003900000 */
[----:B------:R-:W4:Y:S02]  /*6720*/  @!P0 SYNCS.PHASECHK.TRANS64 P0, [R0+URZ+0x1d8], R2 ;  /* 0x0001d802000085a7 */ /* 0x000f2400080010ff */
[----:B--234-:R-:W-:Y:S05]  /*6730*/  @P0 EXIT ;  /* 0x000000000000094d */ /* 0x01cfea0003800000 */
[----:B------:R-:W-:Y:S05]  /*6740*/  BRA `(.L_x_123) ;  /* 0xfffffffc00e87947 */ /* 0x000fea000383ffff */
.L_x_108:
[----:B------:R-:W-:-:S06]  /*6750*/  UISETP.GE.AND UP0, UPT, UR25, 0x4, UPT ;  /* 0x000000041900788c */ /* 0x000fcc000bf06270 */
[----:B------:R-:W-:-:S13]  /*6760*/  PLOP3.LUT P0, PT, PT, PT, UP0, 0x80, 0x8 ;  /* 0x000000000008781c */ /* 0x000fda0003f0f008 */
[----:B-1----:R-:W-:Y:S05]  /*6770*/  @!P0 EXIT ;  /* 0x000000000000894d */ /* 0x002fea0003800000 */
[----:B------:R-:W-:Y:S01]  /*6780*/  BAR.SYNC.DEFER_BLOCKING 0x6, 0xa0 ;  /* 0x0182800000007b1d */ /* 0x000fe20000010000 */
[----:B------:R-:W-:Y:S01]  /*6790*/  IMAD.SHL.U32 R49, R61, 0x10, RZ ;  /* 0x000000103d317824 */ /* 0x000fe200078e00ff */
[----:B------:R-:W-:Y:S01]  /*67a0*/  CS2R R58, SRZ ;  /* 0x00000000003a7805 */ /* 0x000fe2000001ff00 */
[----:B------:R-:W-:Y:S02]  /*67b0*/  IMAD.SHL.U32 R5, R51, 0x200, RZ ;  /* 0x0000020033057824 */ /* 0x000fe400078e00ff */
[----:B------:R-:W-:Y:S01]  /*67c0*/  IMAD.U32 R23, R61, 0x10000, RZ ;  /* 0x000100003d177824 */ /* 0x000fe200078e00ff */
[----:B------:R-:W-:Y:S01]  /*67d0*/  UMOV UR43, 0x400 ;  /* 0x00000400002b7882 */ /* 0x000fe20000000000 */
[----:B------:R-:W-:Y:S01]  /*67e0*/  LOP3.LUT R48, R49, 0x5b0, RZ, 0xc0, !PT ;  /* 0x000005b031307812 */ /* 0x000fe200078ec0ff */
[----:B------:R-:W-:Y:S01]  /*67f0*/  ULEA UR43, UR47, UR43, 0x18 ;  /* 0x0000002b2f2b7291 */ /* 0x000fe2000f8ec0ff */
[----:B------:R-:W1:Y:S01]  /*6800*/  LDC.64 R44, c[0x0][0x888] ;  /* 0x00022200ff2c7b82 */ /* 0x000e620000000a00 */
[----:B------:R-:W-:Y:S01]  /*6810*/  IMAD.SHL.U32 R4, R61, 0x2, RZ ;  /* 0x000000023d047824 */ /* 0x000fe200078e00ff */
[----:B------:R-:W-:Y:S01]  /*6820*/  LOP3.LUT R48, R48, 0x200, R5, 0xf8, !PT ;  /* 0x0000020030307812 */ /* 0x000fe200078ef805 */
[----:B------:R-:W-:Y:S01]  /*6830*/  IMAD.SHL.U32 R5, R51, 0x200000, RZ ;  /* 0x0020000033057824 */ /* 0x000fe200078e00ff */
[C---:B------:R-:W-:Y:S01]  /*6840*/  LOP3.LUT R6, R49.reuse, 0x40, RZ, 0xc0, !PT ;  /* 0x0000004031067812 */ /* 0x040fe200078ec0ff */
[----:B------:R-:W-:Y:S01]  /*6850*/  UIADD3 UR4, UPT, UPT, UR43, 0x300, URZ ;  /* 0x000003002b047890 */ /* 0x000fe2000fffe0ff */
[----:B------:R-:W-:Y:S01]  /*6860*/  LOP3.LUT P0, RZ, R49, 0x40, RZ, 0xc0, !PT ;  /* 0x0000004031ff7812 */ /* 0x000fe2000780c0ff */
[----:B------:R-:W-:Y:S01]  /*6870*/  IMAD.MOV.U32 R60, RZ, RZ, 0x1 ;  /* 0x00000001ff3c7424 */ /* 0x000fe200078e00ff */
[----:B------:R-:W2:Y:S01]  /*6880*/  LDC.64 R46, c[0x0][0x890] ;  /* 0x00022400ff2e7b82 */ /* 0x000ea20000000a00 */
[----:B------:R-:W-:Y:S01]  /*6890*/  LOP3.LUT R5, R5, 0x200000, RZ, 0xc0, !PT ;  /* 0x0020000005057812 */ /* 0x000fe200078ec0ff */
[----:B------:R-:W-:Y:S01]  /*68a0*/  IMAD.MOV.U32 R22, RZ, RZ, RZ ;  /* 0x000000ffff167224 */ /* 0x000fe200078e00ff */
[----:B------:R-:W-:Y:S01]  /*68b0*/  LOP3.LUT R4, R6, 0x8, R4, 0xf8, !PT ;  /* 0x0000000806047812 */ /* 0x000fe200078ef804 */
[----:B------:R-:W-:Y:S01]  /*68c0*/  IMAD.MOV.U32 R56, RZ, RZ, RZ ;  /* 0x000000ffff387224 */ /* 0x000fe200078e00ff */
[----:B------:R-:W-:Y:S01]  /*68d0*/  LOP3.LUT R23, R5, 0x400000, R23, 0xf8, !PT ;  /* 0x0040000005177812 */ /* 0x000fe200078ef817 */
[----:B------:R-:W-:Y:S01]  /*68e0*/  IMAD.U32 R53, RZ, RZ, UR4 ;  /* 0x00000004ff357e24 */ /* 0x000fe2000f8e00ff */
[----:B------:R-:W3:Y:S01]  /*68f0*/  LDS R0, [UR43+0x2a0] ;  /* 0x0002a02bff007984 */ /* 0x000ee20008000800 */
[----:B------:R-:W4:Y:S01]  /*6900*/  LDC.64 R42, c[0x0][0x8b0] ;  /* 0x00022c00ff2a7b82 */ /* 0x000f220000000a00 */
[----:B------:R-:W-:Y:S01]  /*6910*/  LOP3.LUT R48, R48, R4, RZ, 0xfc, !PT ;  /* 0x0000000430307212 */ /* 0x000fe200078efcff */
[----:B------:R-:W1:Y:S01]  /*6920*/  LDCU UR60, c[0x0][0x370] ;  /* 0x00006e00ff3c77ac */ /* 0x000e620008000800 */
[----:B------:R-:W-:Y:S01]  /*6930*/  LOP3.LUT R61, R61, 0x60, RZ, 0xc0, !PT ;  /* 0x000000603d3d7812 */ /* 0x000fe200078ec0ff */
[----:B------:R-:W1:Y:S04]  /*6940*/  LDCU UR42, c[0x0][0xb0c] ;  /* 0x00016180ff2a77ac */ /* 0x000e680008000800 */
[----:B------:R-:W1:Y:S01]  /*6950*/  LDC.64 R40, c[0x0][0x8a8] ;  /* 0x00022a00ff287b82 */ /* 0x000e620000000a00 */
[----:B------:R-:W1:Y:S01]  /*6960*/  LDCU UR39, c[0x0][0xb30] ;  /* 0x00016600ff2777ac */ /* 0x000e620008000800 */
[----:B------:R-:W1:Y:S01]  /*6970*/  LDCU.64 UR54, c[0x0][0x888] ;  /* 0x00011100ff3677ac */ /* 0x000e620008000a00 */
[----:B------:R-:W1:Y:S01]  /*6980*/  LDCU.64 UR40, c[0x0][0xb28] ;  /* 0x00016500ff2877ac */ /* 0x000e620008000a00 */
[----:B------:R-:W1:Y:S01]  /*6990*/  LDCU.128 UR56, c[0x0][0xb10] ;  /* 0x00016200ff3877ac */ /* 0x000e620008000c00 */
[----:B------:R-:W1:Y:S01]  /*69a0*/  LDCU UR53, c[0x0][0x374] ;  /* 0x00006e80ff3577ac */ /* 0x000e620008000800 */
[----:B------:R-:W-:Y:S01]  /*69b0*/  UMOV UR52, URZ ;  /* 0x000000ff00347c82 */ /* 0x000fe20008000000 */
[----:B------:R-:W-:Y:S01]  /*69c0*/  UMOV UR46, URZ ;  /* 0x000000ff002e7c82 */ /* 0x000fe20008000000 */
[----:B---3--:R-:W-:Y:S01]  /*69d0*/  IMAD.IADD R23, R0, 0x1, R23 ;  /* 0x0000000100177824 */ /* 0x008fe200078e0217 */
[----:B--2---:R-:W-:-:S07]  /*69e0*/  P2R R0, PR, RZ, 0x1 ;  /* 0x00000001ff007803 */ /* 0x004fce0000000000 */
.L_x_167:
[----:B------:R-:W-:Y:S02]  /*69f0*/  LEA R3, R56, UR43, 0x3 ;  /* 0x0000002b38037c11 */ /* 0x000fe4000f8e18ff */
[----:B------:R-:W-:Y:S02]  /*6a00*/  SHF.L.U32 R0, R58, 0x1f, RZ ;  /* 0x0000001f3a007819 */ /* 0x000fe400000006ff */
[----:B-1----:R-:W-:Y:S02]  /*6a10*/  LEA R4, R56, UR43, 0x4 ;  /* 0x0000002b38047c11 */ /* 0x002fe4000f8e20ff */
[----:B------:R-:W2:Y:S02]  /*6a20*/  SYNCS.PHASECHK.TRANS64.TRYWAIT P0, [R3+URZ+0x1f0], R0 ;  /* 0x0001f000030075a7 */ /* 0x000ea400080011ff */
[----:B--2---:R-:W-:Y:S05]  /*6a30*/  @!P0 BRA `(.L_x_124) ;  /* 0x0000004400b48947 */ /* 0x004fea0003800000 */
.L_x_262:
[----:B------:R-:W3:Y:S01]  /*6a40*/  LDS.128 R4, [R4+0x280] ;  /* 0x0002800004047984 */ /* 0x000ee20000000c00 */
[----:B------:R-:W-:Y:S01]  /*6a50*/  UISETP.GE.AND UP0, UPT, UR45, 0x1, UPT ;  /* 0x000000012d00788c */ /* 0x000fe2000bf06270 */
[----:B------:R-:W-:Y:S01]  /*6a60*/  @!PT LDS RZ, [RZ] ;  /* 0x00000000fffff984 */ /* 0x000fe20000000800 */
[----:B------:R-:W-:Y:S01]  /*6a70*/  @!PT LDS RZ, [RZ] ;  /* 0x00000000fffff984 */ /* 0x000fe20000000800 */
[----:B------:R-:W-:Y:S01]  /*6a80*/  @!PT LDS RZ, [RZ] ;  /* 0x00000000fffff984 */ /* 0x000fe20000000800 */
[----:B------:R-:W-:Y:S01]  /*6a90*/  @!PT LDS RZ, [RZ] ;  /* 0x00000000fffff984 */ /* 0x000fe20000000800 */
[----:B------:R1:W-:Y:S06]  /*6aa0*/  MEMBAR.ALL.CTA ;  /* 0x0000000000007992 */ /* 0x0003ec0000008000 */
[----:B-1----:R-:W1:Y:S01]  /*6ab0*/  FENCE.VIEW.ASYNC.S ;  /* 0x00000000000073c6 */ /* 0x002e620000000000 */
[----:B---3--:R-:W-:Y:S11]  /*6ac0*/  LOP3.LUT P0, RZ, R6, 0x1, RZ, 0xc0, !PT ;  /* 0x0000000106ff7812 */ /* 0x008ff6000780c0ff */
[----:B------:R-:W-:Y:S02]  /*6ad0*/  @!UPT UIADD3 URZ, UPT, UPT, URZ, URZ, URZ ;  /* 0x000000fffffff290 */ /* 0x000fe4000fffe0ff */
[----:B-1----:R-:W-:Y:S01]  /*6ae0*/  VOTEU.ANY UP1, P0 ;  /* 0x0000000000ff7886 */ /* 0x002fe20000020100 */
[----:B------:R-:W-:Y:S01]  /*6af0*/  PLOP3.LUT P0, PT, PT, PT, UP1, 0x80, 0x8 ;  /* 0x000000000008781c */ /* 0x000fe20003f0f018 */
[----:B------:R-:W-:Y:S11]  /*6b00*/  UP2UR UR62, UPR, URZ, 0x2 ;  /* 0x00000002ff3e7883 */ /* 0x000ff60008000000 */
[----:B------:R-:W-:Y:S01]  /*6b10*/  @!UPT UIADD3 URZ, UPT, UPT, URZ, URZ, URZ ;  /* 0x000000fffffff290 */ /* 0x000fe2000fffe0ff */
[----:B--2---:R-:W-:Y:S02]  /*6b20*/  @P0 SHF.R.U32.HI R0, RZ, 0x10, R5 ;  /* 0x00000010ff000819 */ /* 0x004fe40000011605 */
        /* <DEDUP_REMOVED lines=12> */
[----:B------:R-:W2:Y:S01]  /*6bf0*/  LDCU UR12, c[0x0][0xb20] ;  /* 0x00016400ff0c77ac */ /* 0x000ea20008000800 */
[----:B------:R-:W-:Y:S02]  /*6c00*/  UIMAD.WIDE.U32 UR4, UR53, UR59, URZ ;  /* 0x0000003b350472a5 */ /* 0x000fe4000f8e00ff */
[----:B------:R-:W-:Y:S02]  /*6c10*/  UIMAD.WIDE.U32 UR6, UR60, UR56, URZ ;  /* 0x000000383c0672a5 */ /* 0x000fe4000f8e00ff */
[----:B------:R-:W-:Y:S02]  /*6c20*/  UISETP.NE.AND UP0, UPT, UR58, 0x1, UPT ;  /* 0x000000013a00788c */ /* 0x000fe4000bf05270 */
[----:B------:R-:W-:Y:S02]  /*6c30*/  UIMAD.WIDE.U32 UR8, UR37, UR59, URZ ;  /* 0x0000003b250872a5 */ /* 0x000fe4000f8e00ff */
[----:B------:R-:W-:Y:S02]  /*6c40*/  UIMAD.WIDE.U32 UR10, UR38, UR56, URZ ;  /* 0x00000038260a72a5 */ /* 0x000fe4000f8e00ff */
[----:B------:R-:W-:Y:S02]  /*6c50*/  UISETP.NE.AND UP1, UPT, UR42, 0x1, UPT ;  /* 0x000000012a00788c */ /* 0x000fe4000bf25270 */
[----:B------:R-:W-:Y:S01]  /*6c60*/  UISETP.NE.AND UP2, UPT, UR45, 0x1, UPT ;  /* 0x000000012d00788c */ /* 0x000fe2000bf45270 */
[----:B------:R-:W-:Y:S02]  /*6c70*/  UMOV UR4, UR5 ;  /* 0x0000000500047c82 */ /* 0x000fe40008000000 */
[----:B--2---:R-:W-:Y:S03]  /*6c80*/  USHF.R.U32.HI UR5, URZ, UR12, UR4 ;  /* 0x0000000cff057299 */ /* 0x004fe60008011604 */
[----:B------:R-:W-:Y:S02]  /*6c90*/  UMOV UR4, UR7 ;  /* 0x0000000700047c82 */ /* 0x000fe40008000000 */
[----:B------:R-:W-:Y:S02]  /*6ca0*/  USHF.R.U32.HI UR7, URZ, UR57, UR4 ;  /* 0x00000039ff077299 */ /* 0x000fe40008011604 */
[----:B------:R-:W-:Y:S02]  /*6cb0*/  USEL UR4, UR53, UR5, !UP0 ;  /* 0x0000000535047287 */ /* 0x000fe4000c000000 */
[----:B------:R-:W-:Y:S01]  /*6cc0*/  USEL UR7, UR60, UR7, !UP1 ;  /* 0x000000073c077287 */ /* 0x000fe2000c800000 */
[----:B------:R-:W-:Y:S01]  /*6cd0*/  UMOV UR5, UR9 ;  /* 0x0000000900057c82 */ /* 0x000fe20008000000 */
[----:B------:R-:W-:Y:S02]  /*6ce0*/  UIMAD.WIDE.U32 UR8, UR4, UR40, URZ ;  /* 0x00000028040872a5 */ /* 0x000fe4000f8e00ff */
[----:B------:R-:W-:Y:S03]  /*6cf0*/  USHF.R.U32.HI UR6, URZ, UR12, UR5 ;  /* 0x0000000cff067299 */ /* 0x000fe60008011605 */
[----:B------:R-:W-:Y:S01]  /*6d00*/  UMOV UR5, UR11 ;  /* 0x0000000b00057c82 */ /* 0x000fe20008000000 */
[----:B------:R-:W-:Y:S02]  /*6d10*/  UIMAD.WIDE.U32 UR10, UR7, UR40, URZ ;  /* 0x00000028070a72a5 */ /* 0x000fe4000f8e00ff */
[----:B------:R-:W-:Y:S02]  /*6d20*/  USHF.R.U32.HI UR12, URZ, UR57, UR5 ;  /* 0x00000039ff0c7299 */ /* 0x000fe40008011605 */
[----:B------:R-:W-:Y:S01]  /*6d30*/  USEL UR6, UR37, UR6, !UP0 ;  /* 0x0000000625067287 */ /* 0x000fe2000c000000 */
[----:B------:R-:W-:Y:S02]  /*6d40*/  UMOV UR5, UR9 ;  /* 0x0000000900057c82 */ /* 0x000fe40008000000 */
[----:B------:R-:W-:Y:S01]  /*6d50*/  UMOV UR10, UR11 ;  /* 0x0000000b000a7c82 */ /* 0x000fe20008000000 */
[----:B------:R-:W-:Y:S02]  /*6d60*/  @UP2 USHF.R.U32.HI UR4, URZ, UR41, UR5 ;  /* 0x00000029ff042299 */ /* 0x000fe40008011605 */
[----:B------:R-:W-:Y:S02]  /*6d70*/  @UP2 USHF.R.U32.HI UR7, URZ, UR41, UR10 ;  /* 0x00000029ff072299 */ /* 0x000fe4000801160a */
[----:B------:R-:W-:Y:S02]  /*6d80*/  UIMAD UR4, UR45, UR4, URZ ;  /* 0x000000042d0472a4 */ /* 0x000fe4000f8e02ff */
        /* <DEDUP_REMOVED lines=8> */
[----:B------:R-:W-:Y:S02]  /*6e10*/  USEL UR11, UR6, UR4, !UP2 ;  /* 0x00000004060b7287 */ /* 0x000fe4000d000000 */
[----:B------:R-:W-:Y:S02]  /*6e20*/  UIADD3 UR8, UPT, UPT, -UR5, URZ, URZ ;  /* 0x000000ff05087290 */ /* 0x000fe4000fffe1ff */
[----:B------:R-:W-:Y:S01]  /*6e30*/  UIADD3 UR10, UPT, UPT, -UR11, URZ, URZ ;  /* 0x000000ff0b0a7290 */ /* 0x000fe2000fffe1ff */
[----:B------:R-:W-:Y:S01]  /*6e40*/  @!UP0 UMOV UR4, UR9 ;  /* 0x0000000900048c82 */ /* 0x000fe20008000000 */
[----:B------:R-:W-:Y:S02]  /*6e50*/  UIADD3 UR9, UPT, UPT, -UR6, URZ, URZ ;  /* 0x000000ff06097290 */ /* 0x000fe4000fffe1ff */
[----:B------:R-:W-:Y:S02]  /*6e60*/  @!UP0 USHF.R.U32.HI UR4, URZ, UR41, UR4 ;  /* 0x00000029ff048299 */ /* 0x000fe40008011604 */
[----:B------:R-:W-:Y:S02]  /*6e70*/  UIMAD UR10, UR45, UR10, UR6 ;  /* 0x0000000a2d0a72a4 */ /* 0x000fe4000f8e0206 */
[----:B------:R-:W-:Y:S04]  /*6e80*/  @!UP0 USEL UR4, UR5, UR4, !UP2 ;  /* 0x0000000405048287 */ /* 0x000fe8000d000000 */
[----:B------:R-:W-:Y:S02]  /*6e90*/  @!UP0 UIMAD UR10, UR7, UR10, UR4 ;  /* 0x0000000a070a82a4 */ /* 0x000fe4000f8e0204 */
[----:B------:R-:W-:Y:S02]  /*6ea0*/  @!UP0 UIADD3 UR11, UPT, UPT, UR11, -UR4, URZ ;  /* 0x800000040b0b8290 */ /* 0x000fe4000fffe0ff */
[----:B------:R-:W-:Y:S02]  /*6eb0*/  UIMAD UR7, UR42, UR8, UR38 ;  /* 0x000000082a0772a4 */ /* 0x000fe4000f8e0226 */
[----:B------:R-:W-:Y:S02]  /*6ec0*/  @!UP0 UIMAD UR6, UR11, UR45, UR5 ;  /* 0x0000002d0b0682a4 */ /* 0x000fe4000f8e0205 */
[----:B------:R-:W-:Y:S01]  /*6ed0*/  UIMAD UR4, UR58, UR9, UR37 ;  /* 0x000000093a0472a4 */ /* 0x000fe2000f8e0225 */
[----:B------:R-:W-:Y:S02]  /*6ee0*/  @!UP0 UMOV UR5, UR10 ;  /* 0x0000000a00058c82 */ /* 0x000fe40008000000 */
[----:B------:R-:W-:Y:S02]  /*6ef0*/  UIMAD UR38, UR5, UR42, UR7 ;  /* 0x0000002a052672a4 */ /* 0x000fe4000f8e0207 */
[----:B------:R-:W-:Y:S11]  /*6f00*/  UIMAD UR37, UR6, UR58, UR4 ;  /* 0x0000003a062572a4 */ /* 0x000ff6000f8e0204 */
[----:B------:R-:W-:Y:S01]  /*6f10*/  @!UPT UIADD3 URZ, UPT, UPT, URZ, URZ, URZ ;  /* 0x000000fffffff290 */ /* 0x000fe2000fffe0ff */
.L_x_125:
[----:B------:R-:W-:Y:S01]  /*6f20*/  UISETP.NE.AND UP0, UPT, UR39, 0x1, UPT ;  /* 0x000000012700788c */ /* 0x000fe2000bf05270 */
[----:B------:R-:W-:Y:S01]  /*6f30*/  LOP3.LUT P0, RZ, R53, 0x90, RZ, 0xc0, !PT ;  /* 0x0000009035ff7812 */ /* 0x000fe2000780c0ff */
[----:B------:R-:W-:Y:S01]  /*6f40*/  USHF.L.U32 UR50, UR20, 0x6, URZ ;  /* 0x0000000614327899 */ /* 0x000fe200080006ff */
[----:B------:R-:W-:Y:S01]  /*6f50*/  BSSY.RECONVERGENT B6, `(.L_x_126) ;  /* 0x0000034000067945 */ /* 0x000fe20003800200 */
[----:B------:R-:W-:Y:S01]  /*6f60*/  USHF.L.U32 UR49, UR28, 0x7, URZ ;  /* 0x000000071c317899 */ /* 0x000fe200080006ff */
[----:B------:R-:W-:Y:S06]  /*6f70*/  IADD3 R56, PT, PT, R56, 0x1, RZ ;  /* 0x0000000138387810 */ /* 0x000fec0007ffe0ff */
[----:B------:R-:W2:Y:S01]  /*6f80*/  @!UP0 LDCU.128 UR12, c[0x0][0xb10] ;  /* 0x00016200ff0c87ac */ /* 0x000ea20008000c00 */
[----:B------:R-:W3:Y:S01]  /*6f90*/  @!UP0 LDCU UR5, c[0x0][0xb0c] ;  /* 0x00016180ff0587ac */ /* 0x000ee20008000800 */
[----:B------:R-:W4:Y:S01]  /*6fa0*/  @!UP0 LDCU UR10, c[0x0][0xb20] ;  /* 0x00016400ff0a87ac */ /* 0x000f220008000800 */
[----:B--2---:R-:W-:Y:S02]  /*6fb0*/  UIMAD.WIDE.U32 UR8, UR38, UR12, URZ ;  /* 0x0000000c260872a5 */ /* 0x004fe4000f8e00ff */
[----:B------:R-:W-:Y:S02]  /*6fc0*/  UIMAD.WIDE.U32 UR6, UR37, UR15, URZ ;  /* 0x0000000f250672a5 */ /* 0x000fe4000f8e00ff */
[----:B------:R-:W-:Y:S03]  /*6fd0*/  @!UP0 UISETP.NE.AND UP1, UPT, UR14, 0x1, UPT ;  /* 0x000000010e00888c */ /* 0x000fe6000bf25270 */
[----:B------:R-:W-:Y:S01]  /*6fe0*/  @!UP0 UMOV UR4, UR9 ;  /* 0x0000000900048c82 */ /* 0x000fe20008000000 */
[----:B---3--:R-:W-:Y:S02]  /*6ff0*/  @!UP0 UISETP.NE.AND UP2, UPT, UR5, 0x1, UPT ;  /* 0x000000010500888c */ /* 0x008fe4000bf45270 */
[----:B------:R-:W-:Y:S01]  /*7000*/  @!UP0 USHF.R.U32.HI UR4, URZ, UR13, UR4 ;  /* 0x0000000dff048299 */ /* 0x000fe20008011604 */
[----:B------:R-:W-:Y:S02]  /*7010*/  @!UP0 UMOV UR6, UR7 ;  /* 0x0000000700068c82 */ /* 0x000fe40008000000 */
[----:B----4-:R-:W-:Y:S02]  /*7020*/  @!UP0 USHF.R.U32.HI UR6, URZ, UR10, UR6 ;  /* 0x0000000aff068299 */ /* 0x010fe40008011606 */
[----:B------:R-:W-:Y:S02]  /*7030*/  @!UP0 USEL UR7, UR38, UR4, !UP2 ;  /* 0x0000000426078287 */ /* 0x000fe4000d000000 */
[----:B------:R-:W-:Y:S04]  /*7040*/  @!UP0 USEL UR6, UR37, UR6, !UP1 ;  /* 0x0000000625068287 */ /* 0x000fe8000c800000 */
[----:B------:R-:W-:Y:S02]  /*7050*/  @!UP0 UIADD3 UR4, UPT, UPT, -UR7, UR6, URZ ;  /* 0x0000000607048290 */ /* 0x000fe4000fffe1ff */
[----:B------:R-:W-:Y:S02]  /*7060*/  @!UP0 UIADD3 UR6, UPT, UPT, UR7, -UR6, URZ ;  /* 0x8000000607068290 */ /* 0x000fe4000fffe0ff */
[----:B------:R-:W-:Y:S02]  /*7070*/  @!UP0 UIMAD UR38, UR4, UR5, UR38 ;  /* 0x00000005042682a4 */ /* 0x000fe4000f8e0226 */
[----:B------:R-:W-:Y:S01]  /*7080*/  @!UP0 UIMAD UR37, UR6, UR14, UR37 ;  /* 0x0000000e062582a4 */ /* 0x000fe2000f8e0225 */
[----:B------:R-:W-:Y:S11]  /*7090*/  @!P0 BRA `(.L_x_127) ;  /* 0x00000000007c8947 */ /* 0x000ff60003800000 */
[----:B------:R-:W2:Y:S01]  /*70a0*/  LDCU.64 UR8, c[0x4][0x80] ;  /* 0x01001000ff0877ac */ /* 0x000ea20008000a00 */
[----:B------:R-:W-:Y:S01]  /*70b0*/  MOV R2, 0x0 ;  /* 0x0000000000027802 */ /* 0x000fe20000000f00 */
[----:B------:R-:W-:Y:S02]  /*70c0*/  HFMA2 R12, -RZ, RZ, 0, 5.9604644775390625e-08 ;  /* 0x00000001ff0c7431 */ /* 0x000fe400000001ff */
[----:B------:R-:W-:Y:S01]  /*70d0*/  IMAD.MOV.U32 R8, RZ, RZ, 0x70 ;  /* 0x00000070ff087424 */ /* 0x000fe200078e00ff */
[----:B------:R3:W4:Y:S01]  /*70e0*/  LDC.64 R14, c[0x4][R2] ;  /* 0x01000000020e7b82 */ /* 0x0007220000000a00 */
[----:B------:R-:W1:Y:S01]  /*70f0*/  LDCU.64 UR6, c[0x4][0x88] ;  /* 0x01001100ff0677ac */ /* 0x000e620008000a00 */
[----:B------:R-:W-:Y:S01]  /*7100*/  IMAD.MOV.U32 R13, RZ, RZ, RZ ;  /* 0x000000ffff0d7224 */ /* 0x000fe200078e00ff */
[----:B------:R-:W1:Y:S01]  /*7110*/  LDCU.64 UR4, c[0x4][0x8] ;  /* 0x01000100ff0477ac */ /* 0x000e620008000a00 */
[----:B--2---:R-:W-:Y:S01]  /*7120*/  MOV R5, UR9 ;  /* 0x0000000900057c02 */ /* 0x004fe20008000f00 */
[----:B------:R-:W-:Y:S01]  /*7130*/  IMAD.U32 R4, RZ, RZ, UR8 ;  /* 0x00000008ff047e24 */ /* 0x000fe2000f8e00ff */
[----:B-1----:R-:W-:Y:S01]  /*7140*/  MOV R7, UR7 ;  /* 0x0000000700077c02 */ /* 0x002fe20008000f00 */
[----:B------:R-:W-:Y:S01]  /*7150*/  IMAD.U32 R6, RZ, RZ, UR6 ;  /* 0x00000006ff067e24 */ /* 0x000fe2000f8e00ff */
[----:B------:R-:W-:Y:S01]  /*7160*/  MOV R11, UR5 ;  /* 0x00000005000b7c02 */ /* 0x000fe20008000f00 */
[----:B------:R-:W-:Y:S02]  /*7170*/  IMAD.U32 R10, RZ, RZ, UR4 ;  /* 0x00000004ff0a7e24 */ /* 0x000fe4000f8e00ff */
[----:B------:R-:W-:Y:S07]  /*7180*/  LEPC R20, `(.L_x_128) ;  /* 0x000000001014794e */ /* 0x000fee0000000000 */
[----:B---345:R-:W-:Y:S05]  /*7190*/  CALL.ABS.NOINC R14 ;  /* 0x000000000e007343 */ /* 0x038fea0003c00000 */
.L_x_128:
[----:B------:R-:W1:Y:S01]  /*71a0*/  LDCU.64 UR8, c[0x4][0x80] ;  /* 0x01001000ff0877ac */ /* 0x000e620008000a00 */
[----:B------:R-:W2:Y:S01]  /*71b0*/  LDC.64 R2, c[0x4][R2] ;  /* 0x0100000002027b82 */ /* 0x000ea20000000a00 */
[----:B------:R-:W-:Y:S02]  /*71c0*/  HFMA2 R12, -RZ, RZ, 0, 5.9604644775390625e-08 ;  /* 0x00000001ff0c7431 */ /* 0x000fe400000001ff */
[----:B------:R-:W-:Y:S02]  /*71d0*/  IMAD.MOV.U32 R8, RZ, RZ, 0x70 ;  /* 0x00000070ff087424 */ /* 0x000fe400078e00ff */
[----:B------:R-:W-:Y:S01]  /*71e0*/  IMAD.MOV.U32 R13, RZ, RZ, RZ ;  /* 0x000000ffff0d7224 */ /* 0x000fe200078e00ff */
[----:B------:R-:W3:Y:S01]  /*71f0*/  LDCU.64 UR6, c[0x4][0x88] ;  /* 0x01001100ff0677ac */ /* 0x000ee20008000a00 */
[----:B------:R-:W4:Y:S01]  /*7200*/  LDCU.64 UR4, c[0x4][0x8] ;  /* 0x01000100ff0477ac */ /* 0x000f220008000a00 */
[----:B-1----:R-:W-:Y:S02]  /*7210*/  MOV R4, UR8 ;  /* 0x0000000800047c02 */ /* 0x002fe40008000f00 */
[----:B------:R-:W-:Y:S02]  /*7220*/  MOV R5, UR9 ;  /* 0x0000000900057c02 */ /* 0x000fe40008000f00 */
[----:B---3--:R-:W-:Y:S01]  /*7230*/  MOV R7, UR7 ;  /* 0x0000000700077c02 */ /* 0x008fe20008000f00 */
[----:B------:R-:W-:Y:S01]  /*7240*/  IMAD.U32 R6, RZ, RZ, UR6 ;  /* 0x00000006ff067e24 */ /* 0x000fe2000f8e00ff */
[----:B----4-:R-:W-:Y:S01]  /*7250*/  MOV R11, UR5 ;  /* 0x00000005000b7c02 */ /* 0x010fe20008000f00 */
[----:B------:R-:W-:Y:S02]  /*7260*/  IMAD.U32 R10, RZ, RZ, UR4 ;  /* 0x00000004ff0a7e24 */ /* 0x000fe4000f8e00ff */
[----:B------:R-:W-:Y:S07]  /*7270*/  LEPC R20, `(.L_x_127) ;  /* 0x000000001014794e */ /* 0x000fee0000000000 */
[----:B--2---:R-:W-:Y:S05]  /*7280*/  CALL.ABS.NOINC R2 ;  /* 0x0000000002007343 */ /* 0x004fea0003c00000 */
.L_x_127:
[----:B------:R-:W-:Y:S05]  /*7290*/  BSYNC.RECONVERGENT B6 ;  /* 0x0000000000067941 */ /* 0x000fea0003800200 */
.L_x_126:
[----:B------:R-:W-:Y:S02]  /*72a0*/  ISETP.NE.U32.AND P0, PT, RZ, UR54, PT ;  /* 0x00000036ff007c0c */ /* 0x000fe4000bf05070 */
[C---:B------:R-:W-:Y:S02]  /*72b0*/  ISETP.NE.U32.AND P1, PT, R46.reuse, RZ, PT ;  /* 0x000000ff2e00720c */ /* 0x040fe40003f25070 */
[----:B------:R-:W-:Y:S02]  /*72c0*/  ISETP.NE.U32.AND P4, PT, R46, RZ, PT ;  /* 0x000000ff2e00720c */ /* 0x000fe40003f85070 */
[----:B------:R-:W-:Y:S02]  /*72d0*/  ISETP.NE.AND.EX P0, PT, RZ, UR55, PT, P0 ;  /* 0x00000037ff007c0c */ /* 0x000fe4000bf05300 */
[C---:B------:R-:W-:Y:S02]  /*72e0*/  ISETP.NE.AND.EX P1, PT, R47.reuse, RZ, PT, P1 ;  /* 0x000000ff2f00720c */ /* 0x040fe40003f25310 */
[----:B------:R-:W-:Y:S02]  /*72f0*/  ISETP.NE.AND.EX P4, PT, R47, RZ, P0, P4 ;  /* 0x000000ff2f00720c */ /* 0x000fe40000785340 */
[----:B------:R-:W-:Y:S02]  /*7300*/  ISETP.NE.U32.AND P5, PT, R42, RZ, PT ;  /* 0x000000ff2a00720c */ /* 0x000fe40003fa5070 */
[----:B------:R-:W-:Y:S02]  /*7310*/  ISETP.NE.U32.AND P3, PT, RZ, UR54, PT ;  /* 0x00000036ff007c0c */ /* 0x000fe4000bf65070 */
[----:B------:R-:W-:Y:S02]  /*7320*/  PLOP3.LUT P2, PT, PT, PT, PT, 0x8, 0x80 ;  /* 0x000000000080781c */ /* 0x000fe40003f4e170 */
[----:B------:R-:W-:Y:S02]  /*7330*/  ISETP.NE.AND.EX P5, PT, R43, RZ, PT, P5 ;  /* 0x000000ff2b00720c */ /* 0x000fe40003fa5350 */
[----:B------:R-:W-:Y:S03]  /*7340*/  ISETP.NE.AND.EX P3, PT, RZ, UR55, PT, P3 ;  /* 0x00000037ff007c0c */ /* 0x000fe6000bf65330 */
[----:B------:R-:W-:Y:S01]  /*7350*/  @!P4 PLOP3.LUT P2, PT, P1, PT, PT, 0x80, 0x8 ;  /* 0x000000000008c81c */ /* 0x000fe20000f4f070 */
[----:B------:R-:W-:Y:S01]  /*7360*/  @!UPT UIADD3 URZ, UPT, UPT, URZ, URZ, URZ ;  /* 0x000000fffffff290 */ /* 0x000fe2000fffe0ff */
[----:B------:R-:W-:Y:S11]  /*7370*/  @!P1 BRA `(.L_x_129) ;  /* 0x0000000000309947 */ /* 0x000ff60003800000 */
[----:B------:R-:W-:Y:S01]  /*7380*/  ISETP.NE.U32.AND P0, PT, R44, RZ, PT ;  /* 0x000000ff2c00720c */ /* 0x000fe20003f05070 */
[----:B------:R-:W2:Y:S01]  /*7390*/  LDCU.64 UR4, c[0x0][0x358] ;  /* 0x00006b00ff0477ac */ /* 0x000ea20008000a00 */
[----:B------:R-:W-:Y:S02]  /*73a0*/  IMAD.MOV.U32 R50, RZ, RZ, 0x1 ;  /* 0x00000001ff327424 */ /* 0x000fe400078e00ff */
[----:B------:R-:W-:Y:S11]  /*73b0*/  ISETP.NE.AND.EX P0, PT, R45, RZ, PT, P0 ;  /* 0x000000ff2d00720c */ /* 0x000ff60003f05300 */
[----:B------:R-:W-:Y:S02]  /*73c0*/  @!UPT UIADD3 URZ, UPT, UPT, URZ, URZ, URZ ;  /* 0x000000fffffff290 */ /* 0x000fe4000fffe0ff */
[----:B------:R-:W3:Y:S01]  /*73d0*/  @P0 LDC.64 R2, c[0x0][0x888] ;  /* 0x00022200ff020b82 */ /* 0x000ee20000000a00 */
[----:B-1----:R-:W-:Y:S04]  /*73e0*/  @P0 IMAD R0, R46, UR36, RZ ;  /* 0x000000242e000c24 */ /* 0x002fe8000f8e02ff */
[----:B---3--:R-:W-:Y:S04]  /*73f0*/  @P0 IMAD.WIDE R2, R0, 0x4, R2 ;  /* 0x0000000400020825 */ /* 0x008fe800078e0202 */
[----:B------:R-:W-:Y:S01]  /*7400*/  HFMA2 R0, -RZ, RZ, 0, 5.9604644775390625e-08 ;  /* 0x00000001ff007431 */ /* 0x000fe200000001ff */
[----:B--2--5:R2:W5:Y:S04]  /*7410*/  @P0 LDG.E R27, desc[UR4][R2.64] ;  /* 0x00000004021b0981 */ /* 0x024568000c1e1900 */
[----:B------:R-:W-:Y:S01]  /*7420*/  @!P0 PRMT R50, R0, 0x7610, R50 ;  /* 0x0000761000328816 */ /* 0x000fe20000000032 */
[----:B--2---:R-:W3:Y:S06]  /*7430*/  @!P0 LDC R27, c[0x0][0x880] ;  /* 0x00022000ff1b8b82 */ /* 0x004eec0000000800 */
.L_x_129:
[----:B------:R-:W-:Y:S05]  /*7440*/  @!P5 BRA `(.L_x_130) ;  /* 0x000000000024d947 */ /* 0x000fea0003800000 */
[----:B------:R-:W-:Y:S01]  /*7450*/  ISETP.NE.U32.AND P0, PT, R40, RZ, PT ;  /* 0x000000ff2800720c */ /* 0x000fe20003f05070 */
[----:B------:R-:W2:Y:S03]  /*7460*/  LDCU.64 UR4, c[0x0][0x358] ;  /* 0x00006b00ff0477ac */ /* 0x000ea60008000a00 */
[----:B------:R-:W-:Y:S11]  /*7470*/  ISETP.NE.AND.EX P0, PT, R41, RZ, PT, P0 ;  /* 0x000000ff2900720c */ /* 0x000ff60003f05300 */
[----:B------:R-:W-:Y:S02]  /*7480*/  @!UPT UIADD3 URZ, UPT, UPT, URZ, URZ, URZ ;  /* 0x000000fffffff290 */ /* 0x000fe4000fffe0ff */
[----:B------:R-:W4:Y:S01]  /*7490*/  @P0 LDC.64 R2, c[0x0][0x8a8] ;  /* 0x00022a00ff020b82 */ /* 0x000f220000000a00 */
[----:B-1----:R-:W-:Y:S04]  /*74a0*/  @P0 IMAD R0, R42, UR36, RZ ;  /* 0x000000242a000c24 */ /* 0x002fe8000f8e02ff */
[----:B----4-:R-:W-:Y:S05]  /*74b0*/  @P0 IMAD.WIDE R2, R0, 0x4, R2 ;  /* 0x0000000400020825 */ /* 0x010fea00078e0202 */
[----:B--2--5:R2:W5:Y:S02]  /*74c0*/  @P0 LDG.E R24, desc[UR4][R2.64] ;  /* 0x0000000402180981 */ /* 0x024564000c1e1900 */
[----:B--2---:R-:W4:Y:S02]  /*74d0*/  @!P0 LDC R24, c[0x0][0x8a0] ;  /* 0x00022800ff188b82 */ /* 0x004f240000000800 */
.L_x_130:
[----:B---3-5:R-:W-:Y:S01]  /*74e0*/  FSETP.NEU.AND P0, PT, R27, RZ, PT ;  /* 0x000000ff1b00720b */ /* 0x028fe20003f0d000 */
[----:B------:R-:W-:Y:S01]  /*74f0*/  IMAD.SHL.U32 R57, R48, 0x2, RZ ;  /* 0x0000000230397824 */ /* 0x000fe200078e00ff */
[----:B------:R-:W-:Y:S01]  /*7500*/  SEL R3, RZ, 0xffffffff, P3 ;  /* 0xffffffffff037807 */ /* 0x000fe20001800000 */
[----:B------:R-:W-:Y:S01]  /*7510*/  BSSY B1, `(.L_x_131) ;  /* 0x0000033000017945 */ /* 0x000fe20003800000 */
[----:B------:R-:W-:Y:S01]  /*7520*/  @!P4 LOP3.LUT P3, RZ, R50, 0xff, RZ, 0xc0, !PT ;  /* 0x000000ff32ffc812 */ /* 0x000fe2000786c0ff */
[----:B------:R-:W-:Y:S01]  /*7530*/  IMAD.MOV.U32 R64, RZ, RZ, 0x1 ;  /* 0x00000001ff407424 */ /* 0x000fe200078e00ff */
[----:B-1----:R-:W-:Y:S01]  /*7540*/  @!P4 SEL R0, RZ, 0xffffffff, P0 ;  /* 0xffffffffff00c807 */ /* 0x002fe20000000000 */
[----:B------:R-:W-:Y:S01]  /*7550*/  IMAD R25, R22, 0x40, R23 ;  /* 0x0000004016197824 */ /* 0x000fe200078e0217 */
[----:B------:R-:W-:Y:S01]  /*7560*/  LOP3.LUT R60, R60, 0x1, RZ, 0x3c, !PT ;  /* 0x000000013c3c7812 */ /* 0x000fe200078e3cff */
[----:B------:R-:W-:Y:S01]  /*7570*/  IMAD.MOV.U32 R26, RZ, RZ, RZ ;  /* 0x000000ffff1a7224 */ /* 0x000fe200078e00ff */
[----:B------:R-:W-:Y:S02]  /*7580*/  @P2 SEL R0, R3, R0, !P3 ;  /* 0x0000000003002207 */ /* 0x000fe40005800000 */
[----:B------:R-:W-:Y:S02]  /*7590*/  CS2R R38, SRZ ;  /* 0x0000000000267805 */ /* 0x000fe4000001ff00 */
[----:B------:R-:W-:Y:S02]  /*75a0*/  LEA R54, R22, UR43, 0x3 ;  /* 0x0000002b16367c11 */ /* 0x000fe4000f8e18ff */
[----:B------:R-:W-:Y:S02]  /*75b0*/  CS2R R36, SRZ ;  /* 0x0000000000247805 */ /* 0x000fe4000001ff00 */
[----:B------:R-:W-:Y:S02]  /*75c0*/  @!P4 LOP3.LUT R0, R0, 0x1, RZ, 0xc0, !PT ;  /* 0x000000010000c812 */ /* 0x000fe400078ec0ff */
[----:B------:R-:W-:Y:S02]  /*75d0*/  CS2R R30, SRZ ;  /* 0x00000000001e7805 */ /* 0x000fe4000001ff00 */
[----:B------:R-:W-:Y:S02]  /*75e0*/  SEL R2, RZ, 0xffffffff, P0 ;  /* 0xffffffffff027807 */ /* 0x000fe40000000000 */
[----:B------:R-:W-:Y:S02]  /*75f0*/  CS2R R28, SRZ ;  /* 0x00000000001c7805 */ /* 0x000fe4000001ff00 */
[----:B------:R-:W-:Y:S01]  /*7600*/  ISETP.NE.U32.OR P6, PT, R0, 0x1, P4 ;  /* 0x000000010000780c */ /* 0x000fe200027c5470 */
[----:B------:R-:W-:Y:S01]  /*7610*/  VIADD R63, R57, UR43 ;  /* 0x0000002b393f7c36 */ /* 0x000fe20008000000 */
[----:B------:R-:W-:Y:S02]  /*7620*/  LOP3.LUT P4, R55, R50, 0xff, RZ, 0xc0, !PT ;  /* 0x000000ff32377812 */ /* 0x000fe4000788c0ff */
[----:B------:R-:W-:Y:S02]  /*7630*/  P2R R62, PR, RZ, 0x40 ;  /* 0x00000040ff3e7803 */ /* 0x000fe40000000000 */
[----:B------:R-:W-:Y:S04]  /*7640*/  @P1 SEL R2, R3, R2, !P4 ;  /* 0x0000000203021207 */ /* 0x000fe80006000000 */
[----:B------:R-:W-:Y:S03]  /*7650*/  LOP3.LUT R2, R2, 0x1, RZ, 0xc0, !PT ;  /* 0x0000000102027812 */ /* 0x000fe600078ec0ff */
[----:B------:R-:W-:Y:S02]  /*7660*/  @P6 SHF.L.U32 R0, R60, 0x1f, RZ ;  /* 0x0000001f3c006819 */ /* 0x000fe400000006ff */
[----:B------:R-:W-:Y:S02]  /*7670*/  ISETP.NE.U32.AND P5, PT, R2, 0x1, PT ;  /* 0x000000010200780c */ /* 0x000fe40003fa5070 */
[----:B------:R1:W2:Y:S02]  /*7680*/  @P6 SYNCS.PHASECHK.TRANS64.TRYWAIT P3, [UR43+0x1a0], R0 ;  /* 0x0001a000ff0065a7 */ /* 0x0002a4000806112b */
[----:B------:R-:W-:Y:S02]  /*7690*/  P2R R65, PR, RZ, 0x20 ;  /* 0x00000020ff417803 */ /* 0x000fe40000000000 */
[----:B-1----:R-:W-:Y:S04]  /*76a0*/  SHF.L.U32 R0, R59, 0x1f, RZ ;  /* 0x0000001f3b007819 */ /* 0x002fe800000006ff */
[----:B------:R1:W3:Y:S01]  /*76b0*/  SYNCS.PHASECHK.TRANS64.TRYWAIT P2, [R54+URZ+0x210], R0 ;  /* 0x00021000360075a7 */ /* 0x0002e200080411ff */
[----:B--2---:R-:W-:Y:S01]  /*76c0*/  @P6 SEL R64, RZ, 0x1, !P3 ;  /* 0x00000001ff406807 */ /* 0x004fe20005800000 */
[----:B-1----:R-:W-:Y:S06]  /*76d0*/  @!P6 BRA `(.L_x_132) ;  /* 0x000000000058e947 */ /* 0x002fec0003800000 */
[----:B------:R-:W-:Y:S01]  /*76e0*/  VIADD R2, R63, 0x300 ;  /* 0x000003003f027836 */ /* 0x000fe20000000000 */
[----:B------:R-:W-:Y:S01]  /*76f0*/  LOP3.LUT P6, RZ, R49, 0x40, RZ, 0xc0, !PT ;  /* 0x0000004031ff7812 */ /* 0x000fe200078cc0ff */
[----:B------:R-:W-:Y:S01]  /*7700*/  BSSY B0, `(.L_x_133) ;  /* 0x000000e000007945 */ /* 0x000fe20003800000 */
[----:B------:R-:W-:Y:S01]  /*7710*/  ISETP.NE.AND P1, PT, R64, RZ, PT ;  /* 0x000000ff4000720c */ /* 0x000fe20003f25270 */
[----:B------:R-:W-:Y:S01]  /*7720*/  @P5 VIADD R4, R63, 0x310 ;  /* 0x000003103f045836 */ /* 0x000fe20000000000 */
[----:B------:R-:W-:Y:S01]  /*7730*/  PLOP3.LUT P0, PT, PT, PT, PT, 0x8, 0x80 ;  /* 0x000000000080781c */ /* 0x000fe20003f0e170 */
[----:B------:R-:W-:Y:S01]  /*7740*/  IMAD.MOV.U32 R39, RZ, RZ, RZ ;  /* 0x000000ffff277224 */ /* 0x000fe200078e00ff */
[----:B------:R-:W-:Y:S02]  /*7750*/  @P5 PLOP3.LUT P0, PT, P6, PT, PT, 0x80, 0x8 ;  /* 0x000000000008581c */ /* 0x000fe4000370f070 */
[----:B------:R-:W-:Y:S02]  /*7760*/  CS2R R36, SRZ ;  /* 0x0000000000247805 */ /* 0x000fe4000001ff00 */
[----:B------:R-:W-:Y:S02]  /*7770*/  CS2R R30, SRZ ;  /* 0x00000000001e7805 */ /* 0x000fe4000001ff00 */
[----:B------:R-:W-:Y:S07]  /*7780*/  CS2R R28, SRZ ;  /* 0x00000000001c7805 */ /* 0x000fee000001ff00 */
[----:B------:R-:W-:Y:S01]  /*7790*/  @P0 VIADD R4, R2, 0xfffffff0 ;  /* 0xfffffff002040836 */ /* 0x000fe20000000000 */
[----:B------:R-:W-:Y:S06]  /*77a0*/  @P1 BRA `(.L_x_134) ;  /* 0x00000000000c1947 */ /* 0x000fec0003800000 */
[----:B------:R-:W-:Y:S04]  /*77b0*/  SHF.L.U32 R3, R60, 0x1f, RZ ;  /* 0x0000001f3c037819 */ /* 0x000fe800000006ff */
[----:B------:R-:W1:Y:S02]  /*77c0*/  SYNCS.PHASECHK.TRANS64.TRYWAIT P0, [UR43+0x1a0], R3 ;  /* 0x0001a003ff0075a7 */ /* 0x000e64000800112b */
[----:B-1----:R-:W-:Y:S05]  /*77d0*/  @!P0 BRA `(.L_x_135) ;  /* 0x0000003800608947 */ /* 0x002fea0003800000 */
.L_x_134:
[----:B------:R-:W-:Y:S05]  /*77e0*/  BSYNC B0 ;  /* 0x0000000000007941 */ /* 0x000fea0003800000 */
.L_x_133:
[----:B------:R-:W-:Y:S01]  /*77f0*/  ISETP.NE.AND P0, PT, R65, RZ, PT ;  /* 0x000000ff4100720c */ /* 0x000fe20003f05270 */
[----:B------:R-:W-:Y:S11]  /*7800*/  HFMA2 R26, -RZ, RZ, 0, 5.9604644775390625e-08 ;  /* 0x00000001ff1a7431 */ /* 0x000ff600000001ff */
[----:B------:R-:W-:Y:S01]  /*7810*/  @!UPT UIADD3 URZ, UPT, UPT, URZ, URZ, URZ ;  /* 0x000000fffffff290 */ /* 0x000fe2000fffe0ff */
[----:B------:R2:W1:Y:S04]  /*7820*/  @P0 LDS.128 R36, [R4] ;  /* 0x0000000004240984 */ /* 0x0004680000000c00 */
[----:B------:R2:W1:Y:S02]  /*7830*/  @P0 LDS.128 R28, [R57+UR43+0x300] ;  /* 0x0003002b391c0984 */ /* 0x0004640008000c00 */
.L_x_132:
[----:B------:R-:W-:Y:S05]  /*7840*/  BSYNC B1 ;  /* 0x0000000000017941 */ /* 0x000fea0003800000 */
.L_x_131:
[----:B-1----:R-:W-:Y:S04]  /*7850*/  SHF.R.U32.HI R2, RZ, 0x15, R25 ;  /* 0x00000015ff027819 */ /* 0x002fe80000011619 */
[----:B------:R-:W-:Y:S01]  /*7860*/  LOP3.LUT P0, RZ, R2, 0x3, R51, 0x48, !PT ;  /* 0x0000000302ff7812 */ /* 0x000fe20007804833 */
[----:B------:R-:W-:Y:S01]  /*7870*/  @!UPT UIADD3 URZ, UPT, UPT, URZ, URZ, URZ ;  /* 0x000000fffffff290 */ /* 0x000fe2000fffe0ff */
[----:B---3--:R-:W-:Y:S11]  /*7880*/  @P2 BRA `(.L_x_136) ;  /* 0x0000000000082947 */ /* 0x008ff60003800000 */
[----:B------:R-:W1:Y:S02]  /*7890*/  SYNCS.PHASECHK.TRANS64.TRYWAIT P1, [R54+URZ+0x210], R0 ;  /* 0x00021000360075a7 */ /* 0x000e6400080211ff */
[----:B-1----:R-:W-:Y:S05]  /*78a0*/  @!P1 BRA `(.L_x_137) ;  /* 0x0000003800449947 */ /* 0x002fea0003800000 */
.L_x_136:
[----:B------:R-:W-:Y:S05]  /*78b0*/  @!P0 BRA `(.L_x_138) ;  /* 0x0000000000408947 */ /* 0x000fea0003800000 */
[----:B------:R-:W3:Y:S01]  /*78c0*/  LDCU.64 UR8, c[0x4][0x70] ;  /* 0x01000e00ff0877ac */ /* 0x000ee20008000a00 */
[----:B------:R-:W-:Y:S01]  /*78d0*/  MOV R3, 0x0 ;  /* 0x0000000000037802 */ /* 0x000fe20000000f00 */
[----:B------:R-:W-:Y:S02]  /*78e0*/  HFMA2 R12, -RZ, RZ, 0, 5.9604644775390625e-08 ;  /* 0x00000001ff0c7431 */ /* 0x000fe400000001ff */
[----:B------:R-:W-:Y:S02]  /*78f0*/  IMAD.MOV.U32 R8, RZ, RZ, 0x192 ;  /* 0x00000192ff087424 */ /* 0x000fe400078e00ff */
[----:B------:R-:W-:Y:S01]  /*7900*/  IMAD.MOV.U32 R13, RZ, RZ, RZ ;  /* 0x000000ffff0d7224 */ /* 0x000fe200078e00ff */
[----:B------:R-:W5:Y:S01]  /*7910*/  LDCU.64 UR6, c[0x4][0x78] ;  /* 0x01000f00ff0677ac */ /* 0x000f620008000a00 */
[----:B------:R-:W1:Y:S01]  /*7920*/  LDC.64 R2, c[0x4][R3] ;  /* 0x0100000003027b82 */ /* 0x000e620000000a00 */
[----:B------:R-:W4:Y:S01]  /*7930*/  LDCU.64 UR4, c[0x4][0x10] ;  /* 0x01000200ff0477ac */ /* 0x000f220008000a00 */
[----:B---3--:R-:W-:Y:S01]  /*7940*/  MOV R5, UR9 ;  /* 0x0000000900057c02 */ /* 0x008fe20008000f00 */
[----:B--2---:R-:W-:Y:S01]  /*7950*/  IMAD.U32 R4, RZ, RZ, UR8 ;  /* 0x00000008ff047e24 */ /* 0x004fe2000f8e00ff */
[----:B-----5:R-:W-:Y:S01]  /*7960*/  MOV R7, UR7 ;  /* 0x0000000700077c02 */ /* 0x020fe20008000f00 */
[----:B------:R-:W-:Y:S01]  /*7970*/  IMAD.U32 R6, RZ, RZ, UR6 ;  /* 0x00000006ff067e24 */ /* 0x000fe2000f8e00ff */
[----:B----4-:R-:W-:Y:S01]  /*7980*/  MOV R11, UR5 ;  /* 0x00000005000b7c02 */ /* 0x010fe20008000f00 */
[----:B------:R-:W-:Y:S02]  /*7990*/  IMAD.U32 R10, RZ, RZ, UR4 ;  /* 0x00000004ff0a7e24 */ /* 0x000fe4000f8e00ff */
[----:B------:R-:W-:Y:S07]  /*79a0*/  LEPC R20, `(.L_x_138) ;  /* 0x000000001014794e */ /* 0x000fee0000000000 */
[----:B-1----:R-:W-:Y:S05]  /*79b0*/  CALL.ABS.NOINC R2 ;  /* 0x0000000002007343 */ /* 0x002fea0003c00000 */
.L_x_138:
[----:B------:R-:W-:Y:S01]  /*79c0*/  SHF.L.U32 R3, R28, 0x10, RZ ;  /* 0x000000101c037819 */ /* 0x000fe200000006ff */
[----:B------:R-:W-:Y:S05]  /*79d0*/  WARPSYNC.ALL ;  /* 0x0000000000007948 */ /* 0x000fea0003800000 */
[----:B------:R-:W-:Y:S01]  /*79e0*/  R2UR UR4, R25 ;  /* 0x00000000190472ca */ /* 0x000fe200000e0000 */
[----:B------:R-:W-:Y:S01]  /*79f0*/  BSSY.RECONVERGENT B0, `(.L_x_139) ;  /* 0x0000057000007945 */ /* 0x000fe20003800200 */
[C---:B------:R-:W-:Y:S02]  /*7a00*/  SHF.L.U32 R20, R29.reuse, 0x10, RZ ;  /* 0x000000101d147819 */ /* 0x040fe400000006ff */
[----:B------:R-:W-:Y:S02]  /*7a10*/  LOP3.LUT R21, R29, 0xffff0000, RZ, 0xc0, !PT ;  /* 0xffff00001d157812 */ /* 0x000fe400078ec0ff */
[----:B------:R-:W-:Y:S02]  /*7a20*/  MOV R66, 0x10 ;  /* 0x0000001000427802 */ /* 0x000fe40000000f00 */
[----:B------:R-:W-:Y:S02]  /*7a30*/  LOP3.LUT P6, RZ, R49, 0x40, RZ, 0xc0, !PT ;  /* 0x0000004031ff7812 */ /* 0x000fe400078cc0ff */
[----:B------:R-:W-:Y:S02]  /*7a40*/  ISETP.NE.AND P0, PT, R61, RZ, PT ;  /* 0x000000ff3d00720c */ /* 0x000fe40003f05270 */
[----:B------:R-:W-:Y:S01]  /*7a50*/  SEL R66, R66, 0xfffffff0, !P6 ;  /* 0xfffffff042427807 */ /* 0x000fe20007000000 */
[----:B--2---:R-:W1:Y:S03]  /*7a60*/  LDTM.x16 R4, tmem[UR4] ;  /* 0x00000004000479ee */ /* 0x004e660008240000 */
[----:B------:R-:W-:Y:S01]  /*7a70*/  IADD3 R63, PT, PT, R63, R66, RZ ;  /* 0x000000423f3f7210 */ /* 0x000fe20007ffe0ff */
[----:B-1--4-:R-:W-:Y:S01]  /*7a80*/  FMUL R0, R24, R4 ;  /* 0x0000000418007220 */ /* 0x012fe20000400000 */
[----:B------:R-:W-:Y:S01]  /*7a90*/  LOP3.LUT R4, R28, 0xffff0000, RZ, 0xc0, !PT ;  /* 0xffff00001c047812 */ /* 0x000fe200078ec0ff */
[C---:B------:R-:W-:Y:S01]  /*7aa0*/  FMUL R2, R24.reuse, R5 ;  /* 0x0000000518027220 */ /* 0x040fe20000400000 */
[C---:B------:R-:W-:Y:S01]  /*7ab0*/  FMUL R7, R24.reuse, R7 ;  /* 0x0000000718077220 */ /* 0x040fe20000400000 */
[C---:B------:R-:W-:Y:S01]  /*7ac0*/  FFMA R0, R27.reuse, R3, R0 ;  /* 0x000000031b007223 */ /* 0x040fe20000000000 */
[C---:B------:R-:W-:Y:S01]  /*7ad0*/  FMUL R3, R24.reuse, R6 ;  /* 0x0000000618037220 */ /* 0x040fe20000400000 */
[C---:B------:R-:W-:Y:S01]  /*7ae0*/  FFMA R2, R27.reuse, R4, R2 ;  /* 0x000000041b027223 */ /* 0x040fe20000000002 */
[C---:B------:R-:W-:Y:S01]  /*7af0*/  FMUL R4, R24.reuse, R8 ;  /* 0x0000000818047220 */ /* 0x040fe20000400000 */
[C---:B------:R-:W-:Y:S01]  /*7b00*/  FMUL R8, R24.reuse, R12 ;  /* 0x0000000c18087220 */ /* 0x040fe20000400000 */
[----:B------:R-:W-:Y:S01]  /*7b10*/  FMUL R12, R24, R16 ;  /* 0x00000010180c7220 */ /* 0x000fe20000400000 */
[----:B------:R-:W-:Y:S01]  /*7b20*/  SHF.L.U32 R16, R30, 0x10, RZ ;  /* 0x000000101e107819 */ /* 0x000fe200000006ff */
[C---:B------:R-:W-:Y:S01]  /*7b30*/  FFMA R3, R27.reuse, R20, R3 ;  /* 0x000000141b037223 */ /* 0x040fe20000000003 */
[----:B------:R-:W-:Y:S01]  /*7b40*/  F2FP.BF16.F32.PACK_AB R32, R2, R0 ;  /* 0x000000000220723e */ /* 0x000fe200000010ff */
[----:B------:R-:W-:Y:S01]  /*7b50*/  FFMA R7, R27, R21, R7 ;  /* 0x000000151b077223 */ /* 0x000fe20000000007 */
[----:B------:R-:W-:Y:S01]  /*7b60*/  LOP3.LUT R0, R30, 0xffff0000, RZ, 0xc0, !PT ;  /* 0xffff00001e007812 */ /* 0x000fe200078ec0ff */
[C---:B------:R-:W-:Y:S01]  /*7b70*/  FMUL R5, R24.reuse, R9 ;  /* 0x0000000918057220 */ /* 0x040fe20000400000 */
[----:B------:R-:W-:Y:S01]  /*7b80*/  SHF.L.U32 R2, R31, 0x10, RZ ;  /* 0x000000101f027819 */ /* 0x000fe200000006ff */
[----:B------:R-:W-:Y:S01]  /*7b90*/  FFMA R4, R27, R16, R4 ;  /* 0x000000101b047223 */ /* 0x000fe20000000004 */
[----:B------:R-:W-:Y:S01]  /*7ba0*/  LOP3.LUT R16, R31, 0xffff0000, RZ, 0xc0, !PT ;  /* 0xffff00001f107812 */ /* 0x000fe200078ec0ff */
[C---:B------:R-:W-:Y:S01]  /*7bb0*/  FMUL R6, R24.reuse, R10 ;  /* 0x0000000a18067220 */ /* 0x040fe20000400000 */
[----:B------:R-:W-:Y:S01]  /*7bc0*/  F2FP.BF16.F32.PACK_AB R33, R7, R3 ;  /* 0x000000030721723e */ /* 0x000fe200000010ff */
[C---:B------:R-:W-:Y:S01]  /*7bd0*/  FFMA R5, R27.reuse, R0, R5 ;  /* 0x000000001b057223 */ /* 0x040fe20000000005 */
[----:B------:R-:W-:Y:S01]  /*7be0*/  FMUL R11, R24, R11 ;  /* 0x0000000b180b7220 */ /* 0x000fe20000400000 */
[C---:B------:R-:W-:Y:S01]  /*7bf0*/  SHF.L.U32 R0, R36.reuse, 0x10, RZ ;  /* 0x0000001024007819 */ /* 0x040fe200000006ff */
[C---:B------:R-:W-:Y:S01]  /*7c00*/  FFMA R6, R27.reuse, R2, R6 ;  /* 0x000000021b067223 */ /* 0x040fe20000000006 */
[----:B------:R-:W-:Y:S01]  /*7c10*/  LOP3.LUT R2, R36, 0xffff0000, RZ, 0xc0, !PT ;  /* 0xffff000024027812 */ /* 0x000fe200078ec0ff */
[----:B------:R-:W-:Y:S01]  /*7c20*/  FFMA R11, R27, R16, R11 ;  /* 0x000000101b0b7223 */ /* 0x000fe2000000000b */
[C---:B------:R-:W-:Y:S01]  /*7c30*/  FMUL R9, R24.reuse, R13 ;  /* 0x0000000d18097220 */ /* 0x040fe20000400000 */
[----:B------:R-:W-:Y:S01]  /*7c40*/  SHF.L.U32 R3, R37, 0x10, RZ ;  /* 0x0000001025037819 */ /* 0x000fe200000006ff */
[----:B------:R-:W-:Y:S01]  /*7c50*/  FFMA R8, R27, R0, R8 ;  /* 0x000000001b087223 */ /* 0x000fe20000000008 */
[C---:B------:R-:W-:Y:S01]  /*7c60*/  FMUL R10, R24.reuse, R14 ;  /* 0x0000000e180a7220 */ /* 0x040fe20000400000 */
[----:B------:R-:W-:Y:S01]  /*7c70*/  LOP3.LUT R0, R37, 0xffff0000, RZ, 0xc0, !PT ;  /* 0xffff000025007812 */ /* 0x000fe200078ec0ff */
[----:B------:R-:W-:Y:S01]  /*7c80*/  FMUL R15, R24, R15 ;  /* 0x0000000f180f7220 */ /* 0x000fe20000400000 */
[C---:B------:R-:W-:Y:S01]  /*7c90*/  FFMA R9, R27.reuse, R2, R9 ;  /* 0x000000021b097223 */ /* 0x040fe20000000009 */
[C---:B------:R-:W-:Y:S01]  /*7ca0*/  FFMA R10, R27.reuse, R3, R10 ;  /* 0x000000031b0a7223 */ /* 0x040fe2000000000a */
[----:B------:R-:W-:Y:S01]  /*7cb0*/  SHF.L.U32 R2, R38, 0x10, RZ ;  /* 0x0000001026027819 */ /* 0x000fe200000006ff */
[----:B------:R-:W-:Y:S01]  /*7cc0*/  FFMA R15, R27, R0, R15 ;  /* 0x000000001b0f7223 */ /* 0x000fe2000000000f */
[----:B------:R-:W-:Y:S01]  /*7cd0*/  F2FP.BF16.F32.PACK_AB R34, R5, R4 ;  /* 0x000000040522723e */ /* 0x000fe200000010ff */
[----:B------:R-:W-:Y:S01]  /*7ce0*/  FMUL R13, R24, R17 ;  /* 0x00000011180d7220 */ /* 0x000fe20000400000 */
[----:B------:R-:W-:Y:S01]  /*7cf0*/  LOP3.LUT R3, R38, 0xffff0000, RZ, 0xc0, !PT ;  /* 0xffff000026037812 */ /* 0x000fe200078ec0ff */
[C---:B------:R-:W-:Y:S01]  /*7d00*/  FMUL R14, R24.reuse, R18 ;  /* 0x00000012180e7220 */ /* 0x040fe20000400000 */
[C---:B------:R-:W-:Y:S01]  /*7d10*/  SHF.L.U32 R4, R39.reuse, 0x10, RZ ;  /* 0x0000001027047819 */ /* 0x040fe200000006ff */
[----:B------:R-:W-:Y:S01]  /*7d20*/  FMUL R19, R24, R19 ;  /* 0x0000001318137220 */ /* 0x000fe20000400000 */
[----:B------:R-:W-:Y:S01]  /*7d30*/  LOP3.LUT R0, R39, 0xffff0000, RZ, 0xc0, !PT ;  /* 0xffff000027007812 */ /* 0x000fe200078ec0ff */
[----:B------:R-:W-:Y:S01]  /*7d40*/  FFMA R12, R27, R2, R12 ;  /* 0x000000021b0c7223 */ /* 0x000fe2000000000c */
[----:B------:R-:W-:Y:S01]  /*7d50*/  F2FP.BF16.F32.PACK_AB R35, R11, R6 ;  /* 0x000000060b23723e */ /* 0x000fe200000010ff */
[C---:B------:R-:W-:Y:S01]  /*7d60*/  FFMA R13, R27.reuse, R3, R13 ;  /* 0x000000031b0d7223 */ /* 0x040fe2000000000d */
[C---:B------:R-:W-:Y:S01]  /*7d70*/  FFMA R14, R27.reuse, R4, R14 ;  /* 0x000000041b0e7223 */ /* 0x040fe2000000000e */
[----:B------:R-:W-:Y:S01]  /*7d80*/  FFMA R19, R27, R0, R19 ;  /* 0x000000001b137223 */ /* 0x000fe20000000013 */
[----:B------:R-:W-:Y:S01]  /*7d90*/  F2FP.BF16.F32.PACK_AB R8, R9, R8 ;  /* 0x000000080908723e */ /* 0x000fe200000010ff */
[----:B------:R1:W-:Y:S01]  /*7da0*/  STS.128 [R57+UR43+0x300], R32 ;  /* 0x0003002039007988 */ /* 0x0003e20008000c2b */
[----:B------:R-:W-:Y:S02]  /*7db0*/  F2FP.BF16.F32.PACK_AB R9, R15, R10 ;  /* 0x0000000a0f09723e */ /* 0x000fe400000010ff */
[----:B------:R-:W-:Y:S02]  /*7dc0*/  F2FP.BF16.F32.PACK_AB R10, R13, R12 ;  /* 0x0000000c0d0a723e */ /* 0x000fe400000010ff */
[----:B------:R-:W-:Y:S05]  /*7dd0*/  F2FP.BF16.F32.PACK_AB R11, R19, R14 ;  /* 0x0000000e130b723e */ /* 0x000fea00000010ff */
[----:B------:R1:W-:Y:S01]  /*7de0*/  STS.128 [R63+0x300], R8 ;  /* 0x000300083f007388 */ /* 0x0003e20000000c00 */
[----:B------:R-:W-:Y:S01]  /*7df0*/  @!PT LDS RZ, [RZ] ;  /* 0x00000000fffff984 */ /* 0x000fe20000000800 */
[----:B------:R-:W-:Y:S01]  /*7e00*/  @!PT LDS RZ, [RZ] ;  /* 0x00000000fffff984 */ /* 0x000fe20000000800 */
[----:B------:R-:W-:Y:S01]  /*7e10*/  @!PT LDS RZ, [RZ] ;  /* 0x00000000fffff984 */ /* 0x000fe20000000800 */
[----:B------:R-:W-:Y:S01]  /*7e20*/  @!PT LDS RZ, [RZ] ;  /* 0x00000000fffff984 */ /* 0x000fe20000000800 */
[----:B------:R2:W-:Y:S07]  /*7e30*/  MEMBAR.ALL.CTA ;  /* 0x0000000000007992 */ /* 0x0005ee0000008000 */
[----:B--2---:R-:W2:Y:S02]  /*7e40*/  FENCE.VIEW.ASYNC.S ;  /* 0x00000000000073c6 */ /* 0x004ea40000000000 */
[----:B--2---:R-:W-:Y:S06]  /*7e50*/  BAR.SYNC.DEFER_BLOCKING 0x1, 0x80 ;  /* 0x0042000000007b1d */ /* 0x004fec0000010000 */
[----:B------:R-:W-:Y:S05]  /*7e60*/  @P0 BRA `(.L_x_140) ;  /* 0x00000000003c0947 */ /* 0x000fea0003800000 */
[----:B------:R-:W2:Y:S01]  /*7e70*/  LDCU.64 UR6, c[0x0][0x348] ;  /* 0x00006900ff0677ac */ /* 0x000ea20008000a00 */
[----:B------:R-:W-:Y:S01]  /*7e80*/  UIADD3 UR4, UPT, UPT, UR43, 0x300, URZ ;  /* 0x000003002b047890 */ /* 0x000fe2000fffe0ff */
[----:B------:R-:W-:Y:S01]  /*7e90*/  UMOV UR51, UR36 ;  /* 0x0000002400337c82 */ /* 0x000fe20008000000 */
[----:B------:R-:W-:Y:S02]  /*7ea0*/  UIADD3 UR9, UPT, UPT, UR49, 0x40, URZ ;  /* 0x0000004031097890 */ /* 0x000fe4000fffe0ff */
[----:B------:R-:W-:Y:S02]  /*7eb0*/  UIADD3 UR8, UPT, UPT, UR43, 0xb00, URZ ;  /* 0x00000b002b087890 */ /* 0x000fe4000fffe0ff */
[----:B------:R-:W-:Y:S01]  /*7ec0*/  MOV R53, UR4 ;  /* 0x0000000400357c02 */ /* 0x000fe20008000f00 */
[----:B------:R-:W-:Y:S01]  /*7ed0*/  UMOV UR10, UR50 ;  /* 0x00000032000a7c82 */ /* 0x000fe20008000000 */
[----:B------:R-:W-:Y:S02]  /*7ee0*/  UMOV UR11, UR36 ;  /* 0x00000024000b7c82 */ /* 0x000fe40008000000 */
[----:B------:R-:W-:Y:S01]  /*7ef0*/  R2UR UR48, R53 ;  /* 0x00000000353072ca */ /* 0x000fe200000e0000 */
[----:B--2---:R-:W-:Y:S04]  /*7f00*/  UIADD3 UR4, UP0, UPT, UR6, 0x680, URZ ;  /* 0x0000068006047890 */ /* 0x004fe8000ff1e0ff */
[----:B------:R-:W-:Y:S09]  /*7f10*/  UIADD3.X UR5, UPT, UPT, URZ, UR7, URZ, UP0, !UPT ;  /* 0x00000007ff057290 */ /* 0x000ff200087fe4ff */
[----:B------:R2:W-:Y:S01]  /*7f20*/  UTMASTG.3D [UR48], [UR4] ;  /* 0x00000030040073b5 */ /* 0x0005e20008010000 */
[----:B------:R2:W-:Y:S01]  /*7f30*/  UTMASTG.3D [UR8], [UR4] ;  /* 0x00000008040073b5 */ /* 0x0005e20008010000 */
[----:B------:R0:W-:Y:S01]  /*7f40*/  UTMACMDFLUSH ;  /* 0x00000000000079b7 */ /* 0x0001e20000000000 */
[----:B--2---:R-:W-:Y:S04]  /*7f50*/  DEPBAR.LE SB0, 0x1 ;  /* 0x000080400000791a */ /* 0x004fe80000000000 */
.L_x_140:
[----:B------:R-:W-:Y:S05]  /*7f60*/  BSYNC.RECONVERGENT B0 ;  /* 0x0000000000007941 */ /* 0x000fea0003800200 */
.L_x_139:
[----:B------:R-:W-:Y:S01]  /*7f70*/  BAR.SYNC.DEFER_BLOCKING 0x1, 0x80 ;  /* 0x0042000000007b1d */ /* 0x000fe20000010000 */
[----:B------:R-:W-:Y:S01]  /*7f80*/  ISETP.NE.AND P1, PT, R62, RZ, PT ;  /* 0x000000ff3e00720c */ /* 0x000fe20003f25270 */
[----:B------:R-:W-:Y:S01]  /*7f90*/  UISETP.NE.AND UP0, UPT, UR52, URZ, UPT ;  /* 0x000000ff3400728c */ /* 0x000fe2000bf05270 */
[----:B------:R-:W-:Y:S11]  /*7fa0*/  LEA R2, R26, UR43, 0x3 ;  /* 0x0000002b1a027c11 */ /* 0x000ff6000f8e18ff */
[----:B------:R-:W-:Y:S01]  /*7fb0*/  @P1 SHF.L.U32 R3, R60, 0x1f, RZ ;  /* 0x0000001f3c031819 */ /* 0x000fe200000006ff */
[----:B------:R-:W-:Y:S06]  /*7fc0*/  BRA.U !UP0, `(.L_x_141) ;  /* 0x0000000108247547 */ /* 0x000fec000b800000 */
[----:B------:R-:W-:Y:S01]  /*7fd0*/  IMAD.U32 R4, RZ, RZ, UR46 ;  /* 0x0000002eff047e24 */ /* 0x000fe2000f8e00ff */
[----:B------:R-:W-:Y:S01]  /*7fe0*/  MOV R0, UR47 ;  /* 0x0000002f00007c02 */ /* 0x000fe20008000f00 */
[----:B------:R-:W-:Y:S03]  /*7ff0*/  UIADD3 UR4, UPT, UPT, UR46, 0x1, URZ ;  /* 0x000000012e047890 */ /* 0x000fe6000fffe0ff */
[----:B------:R-:W-:Y:S01]  /*8000*/  @P1 LEA R4, R4, UR43, 0x3 ;  /* 0x0000002b04041c11 */ /* 0x000fe2000f8e18ff */
[----:B------:R-:W-:Y:S04]  /*8010*/  UISETP.NE.AND UP0, UPT, UR4, 0x4, UPT ;  /* 0x000000040400788c */ /* 0x000fe8000bf05270 */
[----:B------:R-:W-:Y:S01]  /*8020*/  @P1 VIADD R4, R4, 0x1c0 ;  /* 0x000001c004041836 */ /* 0x000fe20000000000 */
[----:B------:R-:W-:Y:S04]  /*8030*/  USEL UR46, UR4, URZ, UP0 ;  /* 0x000000ff042e7287 */ /* 0x000fe80008000000 */
[----:B------:R-:W-:Y:S04]  /*8040*/  @P1 PRMT R0, R0, 0x654, R4 ;  /* 0x0000065400001816 */ /* 0x000fe80000000004 */
[----:B------:R2:W-:Y:S04]  /*8050*/  @P1 SYNCS.ARRIVE.TRANS64.RED.A1T0 RZ, [R0+URZ], RZ ;  /* 0x000000ff00ff19a7 */ /* 0x0005e800081004ff */
.L_x_141:
[----:B------:R-:W3:Y:S01]  /*8060*/  @P1 SYNCS.PHASECHK.TRANS64.TRYWAIT P0, [R2+URZ+0x1a0], R3 ;  /* 0x0001a003020015a7 */ /* 0x000ee200080011ff */
[----:B------:R-:W-:Y:S01]  /*8070*/  BSSY B1, `(.L_x_142) ;  /* 0x0000012000017945 */ /* 0x000fe20003800000 */
[----:B---3--:R-:W-:Y:S03]  /*8080*/  @P1 SEL R64, RZ, 0x1, !P0 ;  /* 0x00000001ff401807 */ /* 0x008fe60004000000 */
[----:B------:R-:W-:Y:S05]  /*8090*/  @!P1 BRA `(.L_x_143) ;  /* 0x00000000003c9947 */ /* 0x000fea0003800000 */
[----:B------:R-:W-:Y:S01]  /*80a0*/  ISETP.NE.AND P1, PT, R65, RZ, PT ;  /* 0x000000ff4100720c */ /* 0x000fe20003f25270 */
[----:B------:R-:W-:Y:S01]  /*80b0*/  BSSY B0, `(.L_x_144) ;  /* 0x0000009000007945 */ /* 0x000fe20003800000 */
[----:B------:R-:W-:Y:S11]  /*80c0*/  ISETP.NE.AND P0, PT, R64, RZ, PT ;  /* 0x000000ff4000720c */ /* 0x000ff60003f05270 */
[----:B------:R-:W-:Y:S05]  /*80d0*/  @P1 IMAD R4, R26, 0x1000, R57 ;  /* 0x000010001a041824 */ /* 0x000fea00078e0239 */
[----:B------:R-:W-:Y:S05]  /*80e0*/  @P1 IADD3 R3, PT, PT, R4, UR43, RZ ;  /* 0x0000002b04031c10 */ /* 0x000fea000fffe0ff */
[----:B------:R-:W-:Y:S01]  /*80f0*/  @P1 IMAD.IADD R3, R66, 0x1, R3 ;  /* 0x0000000142031824 */ /* 0x000fe200078e0203 */
[----:B------:R-:W-:Y:S06]  /*8100*/  @P0 BRA `(.L_x_145) ;  /* 0x00000000000c0947 */ /* 0x000fec0003800000 */
[----:B--2---:R-:W-:Y:S04]  /*8110*/  SHF.L.U32 R0, R60, 0x1f, RZ ;  /* 0x0000001f3c007819 */ /* 0x004fe800000006ff */
[----:B------:R-:W2:Y:S02]  /*8120*/  SYNCS.PHASECHK.TRANS64.TRYWAIT P0, [R2+URZ+0x1a0], R0 ;  /* 0x0001a000020075a7 */ /* 0x000ea400080011ff */
[----:B--2---:R-:W-:Y:S05]  /*8130*/  @!P0 BRA `(.L_x_146) ;  /* 0x0000003000348947 */ /* 0x004fea0003800000 */
.L_x_145:
[----:B------:R-:W-:Y:S05]  /*8140*/  BSYNC B0 ;  /* 0x0000000000007941 */ /* 0x000fea0003800000 */
.L_x_144:
[----:B------:R-:W-:Y:S02]  /*8150*/  ISETP.NE.AND P0, PT, R65, RZ, PT ;  /* 0x000000ff4100720c */ /* 0x000fe40003f05270 */
[----:B------:R-:W-:Y:S11]  /*8160*/  IADD3 R26, PT, PT, R26, 0x1, RZ ;  /* 0x000000011a1a7810 */ /* 0x000ff60007ffe0ff */
[----:B------:R3:W4:Y:S04]  /*8170*/  @P0 LDS.128 R28, [R4+UR43+0x300] ;  /* 0x0003002b041c0984 */ /* 0x0007280008000c00 */
[----:B------:R3:W1:Y:S02]  /*8180*/  @P0 LDS.128 R36, [R3+0x300] ;  /* 0x0003000003240984 */ /* 0x0006640000000c00 */
.L_x_143:
[----:B------:R-:W-:Y:S05]  /*8190*/  BSYNC B1 ;  /* 0x0000000000017941 */ /* 0x000fea0003800000 */
.L_x_142:
[----:B--2---:R-:W-:Y:S05]  /*81a0*/  VIADD R0, R25, 0x10 ;  /* 0x0000001019007836 */ /* 0x004fea0000000000 */
[----:B------:R-:W-:Y:S04]  /*81b0*/  SHF.R.U32.HI R0, RZ, 0x15, R0 ;  /* 0x00000015ff007819 */ /* 0x000fe80000011600 */
[----:B------:R-:W-:Y:S11]  /*81c0*/  LOP3.LUT P0, RZ, R0, 0x3, R51, 0x48, !PT ;  /* 0x0000000300ff7812 */ /* 0x000ff60007804833 */
[----:B------:R-:W-:Y:S02]  /*81d0*/  @!UPT UIADD3 URZ, UPT, UPT, URZ, URZ, URZ ;  /* 0x000000fffffff290 */ /* 0x000fe4000fffe0ff */
[----:B------:R-:W-:Y:S05]  /*81e0*/  @!P0 BRA `(.L_x_147) ;  /* 0x0000000000408947 */ /* 0x000fea0003800000 */
[----:B------:R-:W2:Y:S01]  /*81f0*/  LDCU.64 UR8, c[0x4][0x70] ;  /* 0x01000e00ff0877ac */ /* 0x000ea20008000a00 */
[----:B---3--:R-:W-:Y:S01]  /*8200*/  MOV R3, 0x0 ;  /* 0x0000000000037802 */ /* 0x008fe20000000f00 */
[----:B------:R-:W-:Y:S02]  /*8210*/  HFMA2 R12, -RZ, RZ, 0, 5.9604644775390625e-08 ;  /* 0x00000001ff0c7431 */ /* 0x000fe400000001ff */
[----:B-1----:R-:W-:Y:S02]  /*8220*/  IMAD.MOV.U32 R8, RZ, RZ, 0x192 ;  /* 0x00000192ff087424 */ /* 0x002fe400078e00ff */
[----:B------:R-:W-:Y:S01]  /*8230*/  IMAD.MOV.U32 R13, RZ, RZ, RZ ;  /* 0x000000ffff0d7224 */ /* 0x000fe200078e00ff */
[----:B------:R-:W1:Y:S01]  /*8240*/  LDCU.64 UR6, c[0x4][0x78] ;  /* 0x01000f00ff0677ac */ /* 0x000e620008000a00 */
[----:B------:R-:W3:Y:S01]  /*8250*/  LDC.64 R2, c[0x4][R3] ;  /* 0x0100000003027b82 */ /* 0x000ee20000000a00 */
[----:B------:R-:W5:Y:S01]  /*8260*/  LDCU.64 UR4, c[0x4][0x10] ;  /* 0x01000200ff0477ac */ /* 0x000f620008000a00 */
[----:B--2---:R-:W-:Y:S01]  /*8270*/  MOV R5, UR9 ;  /* 0x0000000900057c02 */ /* 0x004fe20008000f00 */
[----:B------:R-:W-:Y:S01]  /*8280*/  IMAD.U32 R4, RZ, RZ, UR8 ;  /* 0x00000008ff047e24 */ /* 0x000fe2000f8e00ff */
[----:B-1----:R-:W-:Y:S01]  /*8290*/  MOV R7, UR7 ;  /* 0x0000000700077c02 */ /* 0x002fe20008000f00 */
[----:B------:R-:W-:Y:S01]  /*82a0*/  IMAD.U32 R6, RZ, RZ, UR6 ;  /* 0x00000006ff067e24 */ /* 0x000fe2000f8e00ff */
[----:B-----5:R-:W-:Y:S01]  /*82b0*/  MOV R11, UR5 ;  /* 0x00000005000b7c02 */ /* 0x020fe20008000f00 */
[----:B------:R-:W-:Y:S02]  /*82c0*/  IMAD.U32 R10, RZ, RZ, UR4 ;  /* 0x00000004ff0a7e24 */ /* 0x000fe4000f8e00ff */
[----:B------:R-:W-:Y:S07]  /*82d0*/  LEPC R20, `(.L_x_147) ;  /* 0x000000001014794e */ /* 0x000fee0000000000 */
[----:B---34-:R-:W-:Y:S05]  /*82e0*/  CALL.ABS.NOINC R2 ;  /* 0x0000000002007343 */ /* 0x018fea0003c00000 */
.L_x_147:
[----:B---34-:R-:W-:Y:S01]  /*82f0*/  SHF.L.U32 R3, R28, 0x10, RZ ;  /* 0x000000101c037819 */ /* 0x018fe200000006ff */
[----:B------:R-:W-:Y:S05]  /*8300*/  WARPSYNC.ALL ;  /* 0x0000000000007948 */ /* 0x000fea0003800000 */
[----:B------:R-:W-:Y:S01]  /*8310*/  R2UR UR4, R25 ;  /* 0x00000000190472ca */ /* 0x000fe200000e0000 */
[----:B------:R-:W-:Y:S01]  /*8320*/  BSSY.RECONVERGENT B0, `(.L_x_148) ;  /* 0x000005b000007945 */ /* 0x000fe20003800200 */
[----:B------:R-:W-:Y:S02]  /*8330*/  SHF.L.U32 R20, R30, 0x10, RZ ;  /* 0x000000101e147819 */ /* 0x000fe400000006ff */
[----:B------:R-:W-:Y:S02]  /*8340*/  ISETP.NE.AND P6, PT, R62, RZ, PT ;  /* 0x000000ff3e00720c */ /* 0x000fe40003fc5270 */
[----:B------:R-:W-:Y:S07]  /*8350*/  ISETP.NE.AND P0, PT, R61, RZ, PT ;  /* 0x000000ff3d00720c */ /* 0x000fee0003f05270 */
[----:B-1----:R-:W1:Y:S02]  /*8360*/  LDTM.x16 R4, tmem[UR4+0x10] ;  /* 0x00001004000479ee */ /* 0x002e640008240000 */
[----:B-1----:R-:W-:Y:S01]  /*8370*/  FMUL R0, R24, R4 ;  /* 0x0000000418007220 */ /* 0x002fe20000400000 */
[----:B------:R-:W-:Y:S01]  /*8380*/  LOP3.LUT R4, R28, 0xffff0000, RZ, 0xc0, !PT ;  /* 0xffff00001c047812 */ /* 0x000fe200078ec0ff */
[C---:B------:R-:W-:Y:S01]  /*8390*/  FMUL R2, R24.reuse, R5 ;  /* 0x0000000518027220 */ /* 0x040fe20000400000 */
[----:B------:R-:W-:Y:S01]  /*83a0*/  SHF.L.U32 R5, R29, 0x10, RZ ;  /* 0x000000101d057819 */ /* 0x000fe200000006ff */
[----:B------:R-:W-:Y:S01]  /*83b0*/  FFMA R0, R27, R3, R0 ;  /* 0x000000031b007223 */ /* 0x000fe20000000000 */
[C---:B------:R-:W-:Y:S01]  /*83c0*/  FMUL R3, R24.reuse, R6 ;  /* 0x0000000618037220 */ /* 0x040fe20000400000 */
[----:B------:R-:W-:Y:S01]  /*83d0*/  LOP3.LUT R6, R29, 0xffff0000, RZ, 0xc0, !PT ;  /* 0xffff00001d067812 */ /* 0x000fe200078ec0ff */
[C---:B------:R-:W-:Y:S01]  /*83e0*/  FFMA R2, R27.reuse, R4, R2 ;  /* 0x000000041b027223 */ /* 0x040fe20000000002 */
[C---:B------:R-:W-:Y:S01]  /*83f0*/  FMUL R7, R24.reuse, R7 ;  /* 0x0000000718077220 */ /* 0x040fe20000400000 */
[C---:B------:R-:W-:Y:S01]  /*8400*/  FFMA R3, R27.reuse, R5, R3 ;  /* 0x000000051b037223 */ /* 0x040fe20000000003 */
[C---:B------:R-:W-:Y:S01]  /*8410*/  FMUL R4, R24.reuse, R8 ;  /* 0x0000000818047220 */ /* 0x040fe20000400000 */
[----:B------:R-:W-:Y:S01]  /*8420*/  FMUL R5, R24, R9 ;  /* 0x0000000918057220 */ /* 0x000fe20000400000 */
[----:B------:R-:W-:Y:S01]  /*8430*/  F2FP.BF16.F32.PACK_AB R32, R2, R0 ;  /* 0x000000000220723e */ /* 0x000fe200000010ff */
[C---:B------:R-:W-:Y:S01]  /*8440*/  FFMA R7, R27.reuse, R6, R7 ;  /* 0x000000061b077223 */ /* 0x040fe20000000007 */
[----:B------:R-:W-:Y:S01]  /*8450*/  LOP3.LUT R0, R30, 0xffff0000, RZ, 0xc0, !PT ;  /* 0xffff00001e007812 */ /* 0x000fe200078ec0ff */
[----:B------:R-:W-:Y:S01]  /*8460*/  FFMA R4, R27, R20, R4 ;  /* 0x000000141b047223 */ /* 0x000fe20000000004 */
[----:B------:R-:W-:Y:S01]  /*8470*/  SHF.L.U32 R2, R31, 0x10, RZ ;  /* 0x000000101f027819 */ /* 0x000fe200000006ff */
[----:B------:R-:W-:Y:S01]  /*8480*/  FMUL R6, R24, R10 ;  /* 0x0000000a18067220 */ /* 0x000fe20000400000 */
[----:B------:R-:W-:Y:S01]  /*8490*/  F2FP.BF16.F32.PACK_AB R33, R7, R3 ;  /* 0x000000030721723e */ /* 0x000fe200000010ff */
[----:B------:R-:W-:Y:S01]  /*84a0*/  FFMA R5, R27, R0, R5 ;  /* 0x000000001b057223 */ /* 0x000fe20000000005 */
[----:B------:R-:W-:Y:S01]  /*84b0*/  LOP3.LUT R3, R31, 0xffff0000, RZ, 0xc0, !PT ;  /* 0xffff00001f037812 */ /* 0x000fe200078ec0ff */
[----:B------:R-:W-:Y:S01]  /*84c0*/  FFMA R6, R27, R2, R6 ;  /* 0x000000021b067223 */ /* 0x000fe20000000006 */
[----:B------:R-:W-:Y:S01]  /*84d0*/  SHF.L.U32 R7, R36, 0x10, RZ ;  /* 0x0000001024077819 */ /* 0x000fe200000006ff */
[----:B------:R-:W-:Y:S01]  /*84e0*/  FMUL R11, R24, R11 ;  /* 0x0000000b180b7220 */ /* 0x000fe20000400000 */
[----:B------:R-:W-:Y:S01]  /*84f0*/  LOP3.LUT R0, R36, 0xffff0000, RZ, 0xc0, !PT ;  /* 0xffff000024007812 */ /* 0x000fe200078ec0ff */
[C---:B------:R-:W-:Y:S01]  /*8500*/  FMUL R8, R24.reuse, R12 ;  /* 0x0000000c18087220 */ /* 0x040fe20000400000 */
[----:B------:R-:W-:Y:S01]  /*8510*/  SHF.L.U32 R2, R37, 0x10, RZ ;  /* 0x0000001025027819 */ /* 0x000fe200000006ff */
[C---:B------:R-:W-:Y:S01]  /*8520*/  FMUL R9, R24.reuse, R13 ;  /* 0x0000000d18097220 */ /* 0x040fe20000400000 */
[----:B------:R-:W-:Y:S01]  /*8530*/  F2FP.BF16.F32.PACK_AB R34, R5, R4 ;  /* 0x000000040522723e */ /* 0x000fe200000010ff */
[----:B------:R-:W-:Y:S01]  /*8540*/  FFMA R11, R27, R3, R11 ;  /* 0x000000031b0b7223 */ /* 0x000fe2000000000b */
[----:B------:R-:W-:Y:S01]  /*8550*/  SHF.L.U32 R3, R39, 0x10, RZ ;  /* 0x0000001027037819 */ /* 0x000fe200000006ff */
[----:B------:R-:W-:Y:S01]  /*8560*/  FFMA R8, R27, R7, R8 ;  /* 0x000000071b087223 */ /* 0x000fe20000000008 */
[----:B------:R-:W-:Y:S01]  /*8570*/  LOP3.LUT R4, R39, 0xffff0000, RZ, 0xc0, !PT ;  /* 0xffff000027047812 */ /* 0x000fe200078ec0ff */
[----:B------:R-:W-:Y:S01]  /*8580*/  FFMA R9, R27, R0, R9 ;  /* 0x000000001b097223 */ /* 0x000fe20000000009 */
[----:B------:R-:W-:Y:S01]  /*8590*/  LOP3.LUT R0, R37, 0xffff0000, RZ, 0xc0, !PT ;  /* 0xffff000025007812 */ /* 0x000fe200078ec0ff */
[C---:B------:R-:W-:Y:S01]  /*85a0*/  FMUL R10, R24.reuse, R14 ;  /* 0x0000000e180a7220 */ /* 0x040fe20000400000 */
[C---:B------:R-:W-:Y:S01]  /*85b0*/  FMUL R15, R24.reuse, R15 ;  /* 0x0000000f180f7220 */ /* 0x040fe20000400000 */
[C---:B------:R-:W-:Y:S01]  /*85c0*/  FMUL R12, R24.reuse, R16 ;  /* 0x00000010180c7220 */ /* 0x040fe20000400000 */
[----:B------:R-:W-:Y:S01]  /*85d0*/  FMUL R13, R24, R17 ;  /* 0x00000011180d7220 */ /* 0x000fe20000400000 */
[C---:B------:R-:W-:Y:S01]  /*85e0*/  FFMA R10, R27.reuse, R2, R10 ;  /* 0x000000021b0a7223 */ /* 0x040fe2000000000a */
[----:B------:R-:W-:Y:S01]  /*85f0*/  FFMA R15, R27, R0, R15 ;  /* 0x000000001b0f7223 */ /* 0x000fe2000000000f */
[----:B------:R-:W-:Y:S01]  /*8600*/  SHF.L.U32 R2, R38, 0x10, RZ ;  /* 0x0000001026027819 */ /* 0x000fe200000006ff */
[----:B------:R-:W-:Y:S01]  /*8610*/  FMUL R14, R24, R18 ;  /* 0x00000012180e7220 */ /* 0x000fe20000400000 */
[----:B------:R-:W-:Y:S01]  /*8620*/  LOP3.LUT R0, R38, 0xffff0000, RZ, 0xc0, !PT ;  /* 0xffff000026007812 */ /* 0x000fe200078ec0ff */
[----:B------:R-:W-:Y:S01]  /*8630*/  FMUL R19, R24, R19 ;  /* 0x0000001318137220 */ /* 0x000fe20000400000 */
[----:B------:R-:W-:Y:S01]  /*8640*/  F2FP.BF16.F32.PACK_AB R35, R11, R6 ;  /* 0x000000060b23723e */ /* 0x000fe200000010ff */
[----:B------:R-:W-:Y:S01]  /*8650*/  FFMA R12, R27, R2, R12 ;  /* 0x000000021b0c7223 */ /* 0x000fe2000000000c */
[----:B------:R-:W-:Y:S01]  /*8660*/  F2FP.BF16.F32.PACK_AB R8, R9, R8 ;  /* 0x000000080908723e */ /* 0x000fe200000010ff */
[C---:B------:R-:W-:Y:S01]  /*8670*/  FFMA R13, R27.reuse, R0, R13 ;  /* 0x000000001b0d7223 */ /* 0x040fe2000000000d */
[C---:B------:R-:W-:Y:S01]  /*8680*/  FFMA R14, R27.reuse, R3, R14 ;  /* 0x000000031b0e7223 */ /* 0x040fe2000000000e */
[----:B------:R1:W-:Y:S01]  /*8690*/  STS.128 [R57+UR43+0x1300], R32 ;  /* 0x0013002039007988 */ /* 0x0003e20008000c2b */
[----:B------:R-:W-:Y:S01]  /*86a0*/  FFMA R19, R27, R4, R19 ;  /* 0x000000041b137223 */ /* 0x000fe20000000013 */
[----:B------:R-:W-:Y:S02]  /*86b0*/  F2FP.BF16.F32.PACK_AB R9, R15, R10 ;  /* 0x0000000a0f09723e */ /* 0x000fe400000010ff */
[----:B------:R-:W-:Y:S02]  /*86c0*/  F2FP.BF16.F32.PACK_AB R10, R13, R12 ;  /* 0x0000000c0d0a723e */ /* 0x000fe400000010ff */
[----:B------:R-:W-:Y:S02]  /*86d0*/  F2FP.BF16.F32.PACK_AB R11, R19, R14 ;  /* 0x0000000e130b723e */ /* 0x000fe400000010ff */
[----:B------:R-:W-:Y:S02]  /*86e0*/  MOV R2, UR46 ;  /* 0x0000002e00027c02 */ /* 0x000fe40008000f00 */
[----:B------:R-:W-:Y:S01]  /*86f0*/  MOV R0, UR47 ;  /* 0x0000002f00007c02 */ /* 0x000fe20008000f00 */
[----:B------:R1:W-:Y:S01]  /*8700*/  STS.128 [R63+0x1300], R8 ;  /* 0x001300083f007388 */ /* 0x0003e20000000c00 */
[----:B------:R-:W-:Y:S02]  /*8710*/  @P6 LEA R2, R2, UR43, 0x3 ;  /* 0x0000002b02026c11 */ /* 0x000fe4000f8e18ff */
[----:B------:R-:W-:Y:S02]  /*8720*/  @P6 SHF.L.U32 R3, R60, 0x1f, RZ ;  /* 0x0000001f3c036819 */ /* 0x000fe400000006ff */
[----:B------:R-:W-:Y:S01]  /*8730*/  @P6 IADD3 R2, PT, PT, R2, 0x1c0, RZ ;  /* 0x000001c002026810 */ /* 0x000fe20007ffe0ff */
[----:B------:R-:W-:Y:S01]  /*8740*/  @!PT LDS RZ, [RZ] ;  /* 0x00000000fffff984 */ /* 0x000fe20000000800 */
[----:B------:R-:W-:Y:S01]  /*8750*/  @!PT LDS RZ, [RZ] ;  /* 0x00000000fffff984 */ /* 0x000fe20000000800 */
[----:B------:R-:W-:Y:S01]  /*8760*/  @!PT LDS RZ, [RZ] ;  /* 0x00000000fffff984 */ /* 0x000fe20000000800 */
[----:B------:R-:W-:Y:S01]  /*8770*/  @!PT LDS RZ, [RZ] ;  /* 0x00000000fffff984 */ /* 0x000fe20000000800 */
[----:B------:R2:W-:Y:S06]  /*8780*/  MEMBAR.ALL.CTA ;  /* 0x0000000000007992 */ /* 0x0005ec0000008000 */
[----:B--2---:R-:W2:Y:S01]  /*8790*/  FENCE.VIEW.ASYNC.S ;  /* 0x00000000000073c6 */ /* 0x004ea20000000000 */
[----:B------:R-:W-:Y:S02]  /*87a0*/  @P6 PRMT R0, R0, 0x654, R2 ;  /* 0x0000065400006816 */ /* 0x000fe40000000002 */
[----:B------:R-:W-:Y:S01]  /*87b0*/  LEA R2, R26, UR43, 0x3 ;  /* 0x0000002b1a027c11 */ /* 0x000fe2000f8e18ff */
[----:B--2---:R-:W-:Y:S06]  /*87c0*/  BAR.SYNC.DEFER_BLOCKING 0x1, 0x80 ;  /* 0x0042000000007b1d */ /* 0x004fec0000010000 */
[----:B------:R-:W-:Y:S05]  /*87d0*/  @P0 BRA `(.L_x_149) ;  /* 0x00000000003c0947 */ /* 0x000fea0003800000 */
[----:B------:R-:W2:Y:S01]  /*87e0*/  LDCU.64 UR6, c[0x0][0x348] ;  /* 0x00006900ff0677ac */ /* 0x000ea20008000a00 */
[----:B------:R-:W-:Y:S02]  /*87f0*/  UIADD3 UR13, UPT, UPT, UR49, 0x10, URZ ;  /* 0x00000010310d7890 */ /* 0x000fe4000fffe0ff */
[----:B------:R-:W-:Y:S01]  /*8800*/  UIADD3 UR12, UPT, UPT, UR43, 0x1300, URZ ;  /* 0x000013002b0c7890 */ /* 0x000fe2000fffe0ff */
[----:B------:R-:W-:Y:S01]  /*8810*/  UMOV UR14, UR50 ;  /* 0x00000032000e7c82 */ /* 0x000fe20008000000 */
[----:B------:R-:W-:Y:S01]  /*8820*/  UMOV UR15, UR36 ;  /* 0x00000024000f7c82 */ /* 0x000fe20008000000 */
[----:B------:R-:W-:Y:S02]  /*8830*/  UIADD3 UR9, UPT, UPT, UR49, 0x50, URZ ;  /* 0x0000005031097890 */ /* 0x000fe4000fffe0ff */
[----:B------:R-:W-:Y:S01]  /*8840*/  UIADD3 UR8, UPT, UPT, UR43, 0x1b00, URZ ;  /* 0x00001b002b087890 */ /* 0x000fe2000fffe0ff */
[----:B------:R-:W-:Y:S01]  /*8850*/  UMOV UR10, UR50 ;  /* 0x00000032000a7c82 */ /* 0x000fe20008000000 */
[----:B------:R-:W-:Y:S01]  /*8860*/  UMOV UR11, UR36 ;  /* 0x00000024000b7c82 */ /* 0x000fe20008000000 */
[----:B--2---:R-:W-:Y:S04]  /*8870*/  UIADD3 UR4, UP0, UPT, UR6, 0x680, URZ ;  /* 0x0000068006047890 */ /* 0x004fe8000ff1e0ff */
[----:B------:R-:W-:Y:S09]  /*8880*/  UIADD3.X UR5, UPT, UPT, URZ, UR7, URZ, UP0, !UPT ;  /* 0x00000007ff057290 */ /* 0x000ff200087fe4ff */
[----:B------:R2:W-:Y:S01]  /*8890*/  UTMASTG.3D [UR12], [UR4] ;  /* 0x0000000c040073b5 */ /* 0x0005e20008010000 */
[----:B------:R2:W-:Y:S01]  /*88a0*/  UTMASTG.3D [UR8], [UR4] ;  /* 0x00000008040073b5 */ /* 0x0005e20008010000 */
[----:B------:R0:W-:Y:S01]  /*88b0*/  UTMACMDFLUSH ;  /* 0x00000000000079b7 */ /* 0x0001e20000000000 */
[----:B--2---:R-:W-:Y:S04]  /*88c0*/  DEPBAR.LE SB0, 0x1 ;  /* 0x000080400000791a */ /* 0x004fe80000000000 */
.L_x_149:
[----:B------:R-:W-:Y:S05]  /*88d0*/  BSYNC.RECONVERGENT B0 ;  /* 0x0000000000007941 */ /* 0x000fea0003800200 */
.L_x_148:
[----:B------:R-:W-:Y:S01]  /*88e0*/  BAR.SYNC.DEFER_BLOCKING 0x1, 0x80 ;  /* 0x0042000000007b1d */ /* 0x000fe20000010000 */
[----:B------:R-:W-:Y:S04]  /*88f0*/  UIADD3 UR4, UPT, UPT, UR46, 0x1, URZ ;  /* 0x000000012e047890 */ /* 0x000fe8000fffe0ff */
[----:B------:R-:W-:Y:S04]  /*8900*/  UISETP.NE.AND UP0, UPT, UR4, 0x4, UPT ;  /* 0x000000040400788c */ /* 0x000fe8000bf05270 */
[----:B------:R-:W-:Y:S01]  /*8910*/  USEL UR44, UR4, URZ, UP0 ;  /* 0x000000ff042c7287 */ /* 0x000fe20008000000 */
[----:B------:R2:W-:Y:S01]  /*8920*/  @P6 SYNCS.ARRIVE.TRANS64.RED.A1T0 RZ, [R0+URZ], RZ ;  /* 0x000000ff00ff69a7 */ /* 0x0005e200081004ff */
[----:B------:R-:W-:Y:S01]  /*8930*/  BSSY B1, `(.L_x_150) ;  /* 0x0000013000017945 */ /* 0x000fe20003800000 */
[----:B------:R-:W3:Y:S02]  /*8940*/  @P6 SYNCS.PHASECHK.TRANS64.TRYWAIT P0, [R2+URZ+0x1a0], R3 ;  /* 0x0001a003020065a7 */ /* 0x000ee400080011ff */
[----:B---3--:R-:W-:Y:S01]  /*8950*/  @P6 SEL R64, RZ, 0x1, !P0 ;  /* 0x00000001ff406807 */ /* 0x008fe20004000000 */
[----:B--2---:R-:W-:Y:S06]  /*8960*/  @!P6 BRA `(.L_x_151) ;  /* 0x00000000003ce947 */ /* 0x004fec0003800000 */
[----:B------:R-:W-:Y:S01]  /*8970*/  ISETP.NE.AND P1, PT, R65, RZ, PT ;  /* 0x000000ff4100720c */ /* 0x000fe20003f25270 */
[----:B------:R-:W-:Y:S01]  /*8980*/  BSSY B0, `(.L_x_152) ;  /* 0x0000009000007945 */ /* 0x000fe20003800000 */
[----:B------:R-:W-:Y:S11]  /*8990*/  ISETP.NE.AND P0, PT, R64, RZ, PT ;  /* 0x000000ff4000720c */ /* 0x000ff60003f05270 */
[----:B------:R-:W-:Y:S05]  /*89a0*/  @P1 IMAD R3, R26, 0x1000, R57 ;  /* 0x000010001a031824 */ /* 0x000fea00078e0239 */
[----:B------:R-:W-:Y:S05]  /*89b0*/  @P1 IADD3 R0, PT, PT, R3, UR43, RZ ;  /* 0x0000002b03001c10 */ /* 0x000fea000fffe0ff */
[----:B------:R-:W-:Y:S01]  /*89c0*/  @P1 IMAD.IADD R0, R66, 0x1, R0 ;  /* 0x0000000142001824 */ /* 0x000fe200078e0200 */
[----:B------:R-:W-:Y:S06]  /*89d0*/  @P0 BRA `(.L_x_153) ;  /* 0x00000000000c0947 */ /* 0x000fec0003800000 */
[----:B------:R-:W-:Y:S04]  /*89e0*/  SHF.L.U32 R4, R60, 0x1f, RZ ;  /* 0x0000001f3c047819 */ /* 0x000fe800000006ff */
[----:B------:R-:W2:Y:S02]  /*89f0*/  SYNCS.PHASECHK.TRANS64.TRYWAIT P0, [R2+URZ+0x1a0], R4 ;  /* 0x0001a004020075a7 */ /* 0x000ea400080011ff */
[----:B--2---:R-:W-:Y:S05]  /*8a00*/  @!P0 BRA `(.L_x_154) ;  /* 0x0000002800148947 */ /* 0x004fea0003800000 */
.L_x_153:
[----:B------:R-:W-:Y:S05]  /*8a10*/  BSYNC B0 ;  /* 0x0000000000007941 */ /* 0x000fea0003800000 */
.L_x_152:
[----:B------:R-:W-:Y:S02]  /*8a20*/  ISETP.NE.AND P0, PT, R65, RZ, PT ;  /* 0x000000ff4100720c */ /* 0x000fe40003f05270 */
[----:B------:R-:W-:Y:S11]  /*8a30*/  IADD3 R26, PT, PT, R26, 0x1, RZ ;  /* 0x000000011a1a7810 */ /* 0x000ff60007ffe0ff */
[----:B------:R3:W4:Y:S04]  /*8a40*/  @P0 LDS.128 R28, [R3+UR43+0x300] ;  /* 0x0003002b031c0984 */ /* 0x0007280008000c00 */
[----:B------:R3:W1:Y:S02]  /*8a50*/  @P0 LDS.128 R36, [R0+0x300] ;  /* 0x0003000000240984 */ /* 0x0006640000000c00 */
.L_x_151:
[----:B------:R-:W-:Y:S05]  /*8a60*/  BSYNC B1 ;  /* 0x0000000000017941 */ /* 0x000fea0003800000 */
.L_x_150:
[----:B---3--:R-:W-:Y:S05]  /*8a70*/  VIADD R0, R25, 0x20 ;  /* 0x0000002019007836 */ /* 0x008fea0000000000 */
[----:B------:R-:W-:Y:S04]  /*8a80*/  SHF.R.U32.HI R0, RZ, 0x15, R0 ;  /* 0x00000015ff007819 */ /* 0x000fe80000011600 */
[----:B------:R-:W-:Y:S11]  /*8a90*/  LOP3.LUT P0, RZ, R0, 0x3, R51, 0x48, !PT ;  /* 0x0000000300ff7812 */ /* 0x000ff60007804833 */
[----:B------:R-:W-:Y:S02]  /*8aa0*/  @!UPT UIADD3 URZ, UPT, UPT, URZ, URZ, URZ ;  /* 0x000000fffffff290 */ /* 0x000fe4000fffe0ff */
[----:B------:R-:W-:Y:S05]  /*8ab0*/  @!P0 BRA `(.L_x_155) ;  /* 0x0000000000408947 */ /* 0x000fea0003800000 */
[----:B------:R-:W3:Y:S01]  /*8ac0*/  LDCU.64 UR8, c[0x4][0x70] ;  /* 0x01000e00ff0877ac */ /* 0x000ee20008000a00 */
[----:B------:R-:W-:Y:S01]  /*8ad0*/  MOV R3, 0x0 ;  /* 0x0000000000037802 */ /* 0x000fe20000000f00 */
[----:B------:R-:W-:Y:S02]  /*8ae0*/  HFMA2 R12, -RZ, RZ, 0, 5.9604644775390625e-08 ;  /* 0x00000001ff0c7431 */ /* 0x000fe400000001ff */
[----:B-1----:R-:W-:Y:S02]  /*8af0*/  IMAD.MOV.U32 R8, RZ, RZ, 0x192 ;  /* 0x00000192ff087424 */ /* 0x002fe400078e00ff */
[----:B------:R-:W-:Y:S01]  /*8b00*/  IMAD.MOV.U32 R13, RZ, RZ, RZ ;  /* 0x000000ffff0d7224 */ /* 0x000fe200078e00ff */
[----:B------:R-:W1:Y:S01]  /*8b10*/  LDCU.64 UR6, c[0x4][0x78] ;  /* 0x01000f00ff0677ac */ /* 0x000e620008000a00 */
[----:B--2---:R-:W2:Y:S01]  /*8b20*/  LDC.64 R2, c[0x4][R3] ;  /* 0x0100000003027b82 */ /* 0x004ea20000000a00 */
[----:B------:R-:W5:Y:S01]  /*8b30*/  LDCU.64 UR4, c[0x4][0x10] ;  /* 0x01000200ff0477ac */ /* 0x000f620008000a00 */
[----:B---3--:R-:W-:Y:S01]  /*8b40*/  MOV R5, UR9 ;  /* 0x0000000900057c02 */ /* 0x008fe20008000f00 */
[----:B------:R-:W-:Y:S01]  /*8b50*/  IMAD.U32 R4, RZ, RZ, UR8 ;  /* 0x00000008ff047e24 */ /* 0x000fe2000f8e00ff */
[----:B-1----:R-:W-:Y:S01]  /*8b60*/  MOV R7, UR7 ;  /* 0x0000000700077c02 */ /* 0x002fe20008000f00 */
[----:B------:R-:W-:Y:S01]  /*8b70*/  IMAD.U32 R6, RZ, RZ, UR6 ;  /* 0x00000006ff067e24 */ /* 0x000fe2000f8e00ff */
[----:B-----5:R-:W-:Y:S01]  /*8b80*/  MOV R11, UR5 ;  /* 0x00000005000b7c02 */ /* 0x020fe20008000f00 */
[----:B------:R-:W-:Y:S02]  /*8b90*/  IMAD.U32 R10, RZ, RZ, UR4 ;  /* 0x00000004ff0a7e24 */ /* 0x000fe4000f8e00ff */
[----:B------:R-:W-:Y:S07]  /*8ba0*/  LEPC R20, `(.L_x_155) ;  /* 0x000000001014794e */ /* 0x000fee0000000000 */
[----:B--2-4-:R-:W-:Y:S05]  /*8bb0*/  CALL.ABS.NOINC R2 ;  /* 0x0000000002007343 */ /* 0x014fea0003c00000 */
.L_x_155:
[----:B----4-:R-:W-:Y:S01]  /*8bc0*/  SHF.L.U32 R3, R28, 0x10, RZ ;  /* 0x000000101c037819 */ /* 0x010fe200000006ff */
[----:B------:R-:W-:Y:S05]  /*8bd0*/  WARPSYNC.ALL ;  /* 0x0000000000007948 */ /* 0x000fea0003800000 */
[----:B------:R-:W-:Y:S01]  /*8be0*/  R2UR UR4, R25 ;  /* 0x00000000190472ca */ /* 0x000fe200000e0000 */
[----:B------:R-:W-:Y:S01]  /*8bf0*/  BSSY.RECONVERGENT B0, `(.L_x_156) ;  /* 0x000005b000007945 */ /* 0x000fe20003800200 */
[----:B------:R-:W-:Y:S02]  /*8c00*/  SHF.L.U32 R20, R30, 0x10, RZ ;  /* 0x000000101e147819 */ /* 0x000fe400000006ff */
[----:B------:R-:W-:Y:S02]  /*8c10*/  ISETP.NE.AND P6, PT, R62, RZ, PT ;  /* 0x000000ff3e00720c */ /* 0x000fe40003fc5270 */
[----:B------:R-:W-:Y:S07]  /*8c20*/  ISETP.NE.AND P0, PT, R61, RZ, PT ;  /* 0x000000ff3d00720c */ /* 0x000fee0003f05270 */
[----:B-12---:R-:W1:Y:S02]  /*8c30*/  LDTM.x16 R4, tmem[UR4+0x20] ;  /* 0x00002004000479ee */ /* 0x006e640008240000 */
        /* <DEDUP_REMOVED lines=59> */
[----:B------:R-:W-:Y:S02]  /*8ff0*/  LEA R3, R26, UR43, 0x3 ;  /* 0x0000002b1a037c11 */ /* 0x000fe4000f8e18ff */
        /* <DEDUP_REMOVED lines=8> */
[----:B------:R-:W-:Y:S01]  /*9080*/  @P6 SHF.L.U32 R2, R60, 0x1f, RZ ;  /* 0x0000001f3c026819 */ /* 0x000fe200000006ff */
        /* <DEDUP_REMOVED lines=17> */
.L_x_157:
[----:B------:R-:W-:Y:S05]  /*91a0*/  BSYNC.RECONVERGENT B0 ;  /* 0x0000000000007941 */ /* 0x000fea0003800200 */
.L_x_156:
        /* <DEDUP_REMOVED lines=19> */
.L_x_161:
[----:B------:R-:W-:Y:S05]  /*92e0*/  BSYNC B0 ;  /* 0x0000000000007941 */ /* 0x000fea0003800000 */
.L_x_160:
[----:B------:R-:W-:Y:S11]  /*92f0*/  ISETP.NE.AND P0, PT, R65, RZ, PT ;  /* 0x000000ff4100720c */ /* 0x000ff60003f05270 */
[----:B------:R-:W-:Y:S02]  /*9300*/  @!UPT UIADD3 URZ, UPT, UPT, URZ, URZ, URZ ;  /* 0x000000fffffff290 */ /* 0x000fe4000fffe0ff */
[----:B------:R3:W4:Y:S04]  /*9310*/  @P0 LDS.128 R28, [R26+UR43+0x300] ;  /* 0x0003002b1a1c0984 */ /* 0x0007280008000c00 */
[----:B------:R3:W1:Y:S02]  /*9320*/  @P0 LDS.128 R36, [R66+0x300] ;  /* 0x0003000042240984 */ /* 0x0006640000000c00 */
.L_x_159:
[----:B------:R-:W-:Y:S05]  /*9330*/  BSYNC B1 ;  /* 0x0000000000017941 */ /* 0x000fea0003800000 */
.L_x_158:
[----:B--2---:R-:W-:Y:S05]  /*9340*/  VIADD R0, R25, 0x30 ;  /* 0x0000003019007836 */ /* 0x004fea0000000000 */
[----:B------:R-:W-:Y:S04]  /*9350*/  SHF.R.U32.HI R0, RZ, 0x15, R0 ;  /* 0x00000015ff007819 */ /* 0x000fe80000011600 */
[----:B------:R-:W-:Y:S11]  /*9360*/  LOP3.LUT P0, RZ, R0, 0x3, R51, 0x48, !PT ;  /* 0x0000000300ff7812 */ /* 0x000ff60007804833 */
[----:B------:R-:W-:Y:S02]  /*9370*/  @!UPT UIADD3 URZ, UPT, UPT, URZ, URZ, URZ ;  /* 0x000000fffffff290 */ /* 0x000fe4000fffe0ff */
[----:B------:R-:W-:Y:S05]  /*9380*/  @!P0 BRA `(.L_x_163) ;  /* 0x0000000000408947 */ /* 0x000fea0003800000 */
[----:B------:R-:W2:Y:S01]  /*9390*/  LDCU.64 UR8, c[0x4][0x70] ;  /* 0x01000e00ff0877ac */ /* 0x000ea20008000a00 */
[----:B------:R-:W-:Y:S01]  /*93a0*/  MOV R3, 0x0 ;  /* 0x0000000000037802 */ /* 0x000fe20000000f00 */
        /* <DEDUP_REMOVED lines=14> */
.L_x_163:
[----:B------:R-:W-:Y:S01]  /*9490*/  ISETP.NE.AND P0, PT, R61, RZ, PT ;  /* 0x000000ff3d00720c */ /* 0x000fe20003f05270 */
[----:B------:R-:W-:Y:S05]  /*94a0*/  WARPSYNC.ALL ;  /* 0x0000000000007948 */ /* 0x000fea0003800000 */
[----:B------:R-:W-:Y:S01]  /*94b0*/  R2UR UR4, R25 ;  /* 0x00000000190472ca */ /* 0x000fe200000e0000 */
[----:B------:R-:W-:Y:S01]  /*94c0*/  BSSY.RECONVERGENT B0, `(.L_x_164) ;  /* 0x0000057000007945 */ /* 0x000fe20003800200 */
[C---:B----4-:R-:W-:Y:S02]  /*94d0*/  SHF.L.U32 R20, R28.reuse, 0x10, RZ ;  /* 0x000000101c147819 */ /* 0x050fe400000006ff */
[----:B------:R-:W-:Y:S02]  /*94e0*/  LOP3.LUT R21, R28, 0xffff0000, RZ, 0xc0, !PT ;  /* 0xffff00001c157812 */ /* 0x000fe400078ec0ff */
[C---:B------:R-:W-:Y:S02]  /*94f0*/  SHF.L.U32 R25, R29.reuse, 0x10, RZ ;  /* 0x000000101d197819 */ /* 0x040fe400000006ff */
[----:B---3--:R-:W-:Y:S02]  /*9500*/  LOP3.LUT R26, R29, 0xffff0000, RZ, 0xc0, !PT ;  /* 0xffff00001d1a7812 */ /* 0x008fe400078ec0ff */
[C---:B------:R-:W-:Y:S02]  /*9510*/  SHF.L.U32 R28, R30.reuse, 0x10, RZ ;  /* 0x000000101e1c7819 */ /* 0x040fe400000006ff */
[----:B------:R-:W-:Y:S01]  /*9520*/  LOP3.LUT R29, R30, 0xffff0000, RZ, 0xc0, !PT ;  /* 0xffff00001e1d7812 */ /* 0x000fe200078ec0ff */
[----:B-1----:R-:W1:Y:S01]  /*9530*/  LDTM.x16 R4, tmem[UR4+0x30] ;  /* 0x00003004000479ee */ /* 0x002e620008240000 */
[C---:B------:R-:W-:Y:S01]  /*9540*/  SHF.L.U32 R30, R31.reuse, 0x10, RZ ;  /* 0x000000101f1e7819 */ /* 0x040fe200000006ff */
[----:B------:R-:W-:Y:S01]  /*9550*/  NOP ;  /* 0x0000000000007918 */ /* 0x000fe20000000000 */
[----:B------:R-:W-:Y:S02]  /*9560*/  LOP3.LUT R31, R31, 0xffff0000, RZ, 0xc0, !PT ;  /* 0xffff00001f1f7812 */ /* 0x000fe400078ec0ff */
[C---:B------:R-:W-:Y:S02]  /*9570*/  SHF.L.U32 R32, R36.reuse, 0x10, RZ ;  /* 0x0000001024207819 */ /* 0x040fe400000006ff */
[----:B------:R-:W-:Y:S02]  /*9580*/  LOP3.LUT R33, R36, 0xffff0000, RZ, 0xc0, !PT ;  /* 0xffff000024217812 */ /* 0x000fe400078ec0ff */
[----:B------:R-:W-:Y:S02]  /*9590*/  IADD3 R54, PT, PT, R54, 0x230, RZ ;  /* 0x0000023036367810 */ /* 0x000fe40007ffe0ff */
[C---:B------:R-:W-:Y:S02]  /*95a0*/  SHF.L.U32 R34, R37.reuse, 0x10, RZ ;  /* 0x0000001025227819 */ /* 0x040fe400000006ff */
[----:B------:R-:W-:Y:S02]  /*95b0*/  LOP3.LUT R54, R54, 0xfefffff8, RZ, 0xc0, !PT ;  /* 0xfefffff836367812 */ /* 0x000fe400078ec0ff */
[----:B------:R-:W-:Y:S02]  /*95c0*/  LOP3.LUT R35, R37, 0xffff0000, RZ, 0xc0, !PT ;  /* 0xffff000025237812 */ /* 0x000fe400078ec0ff */
[----:B-1----:R1:W-:Y:S01]  /*95d0*/  SYNCS.ARRIVE.TRANS64.RED.A1T0 RZ, [R54+URZ], RZ ;  /* 0x000000ff36ff79a7 */ /* 0x0023e200081004ff */
[C---:B------:R-:W-:Y:S02]  /*95e0*/  SHF.L.U32 R36, R38.reuse, 0x10, RZ ;  /* 0x0000001026247819 */ /* 0x040fe400000006ff */
[----:B------:R-:W-:Y:S02]  /*95f0*/  LOP3.LUT R37, R38, 0xffff0000, RZ, 0xc0, !PT ;  /* 0xffff000026257812 */ /* 0x000fe400078ec0ff */
[----:B------:R-:W-:Y:S01]  /*9600*/  SHF.L.U32 R38, R39, 0x10, RZ ;  /* 0x0000001027267819 */ /* 0x000fe200000006ff */
[C---:B------:R-:W-:Y:S01]  /*9610*/  FMUL R4, R24.reuse, R4 ;  /* 0x0000000418047220 */ /* 0x040fe20000400000 */
[C---:B------:R-:W-:Y:S01]  /*9620*/  FMUL R5, R24.reuse, R5 ;  /* 0x0000000518057220 */ /* 0x040fe20000400000 */
[C---:B------:R-:W-:Y:S01]  /*9630*/  FMUL R6, R24.reuse, R6 ;  /* 0x0000000618067220 */ /* 0x040fe20000400000 */
[C---:B------:R-:W-:Y:S01]  /*9640*/  FMUL R7, R24.reuse, R7 ;  /* 0x0000000718077220 */ /* 0x040fe20000400000 */
[C---:B------:R-:W-:Y:S01]  /*9650*/  FFMA R4, R27.reuse, R20, R4 ;  /* 0x000000141b047223 */ /* 0x040fe20000000004 */
        /* <DEDUP_REMOVED lines=15> */
[C---:B------:R-:W-:Y:S01]  /*9750*/  FMUL R12, R24.reuse, R16 ;  /* 0x00000010180c7220 */ /* 0x040fe20000400000 */
[C---:B------:R-:W-:Y:S01]  /*9760*/  FFMA R0, R27.reuse, R32, R0 ;  /* 0x000000201b007223 */ /* 0x040fe20000000000 */
[C---:B------:R-:W-:Y:S01]  /*9770*/  FMUL R13, R24.reuse, R17 ;  /* 0x00000011180d7220 */ /* 0x040fe20000400000 */
[----:B------:R-:W-:Y:S01]  /*9780*/  FFMA R2, R27, R33, R2 ;  /* 0x000000211b027223 */ /* 0x000fe20000000002 */
[----:B------:R-:W-:Y:S01]  /*9790*/  F2FP.BF16.F32.PACK_AB R4, R5, R4 ;  /* 0x000000040504723e */ /* 0x000fe200000010ff */
[C---:B------:R-:W-:Y:S01]  /*97a0*/  FMUL R14, R24.reuse, R18 ;  /* 0x00000012180e7220 */ /* 0x040fe20000400000 */
[----:B------:R-:W-:Y:S01]  /*97b0*/  FFMA R3, R27, R34, R3 ;  /* 0x000000221b037223 */ /* 0x000fe20000000003 */
[----:B------:R-:W-:Y:S01]  /*97c0*/  LOP3.LUT R39, R39, 0xffff0000, RZ, 0xc0, !PT ;  /* 0xffff000027277812 */ /* 0x000fe200078ec0ff */
[----:B------:R-:W-:Y:S01]  /*97d0*/  FFMA R15, R27, R35, R15 ;  /* 0x000000231b0f7223 */ /* 0x000fe2000000000f */
[----:B------:R-:W-:Y:S01]  /*97e0*/  F2FP.BF16.F32.PACK_AB R5, R7, R6 ;  /* 0x000000060705723e */ /* 0x000fe200000010ff */
[----:B------:R-:W-:Y:S01]  /*97f0*/  FMUL R19, R24, R19 ;  /* 0x0000001318137220 */ /* 0x000fe20000400000 */
[----:B------:R-:W-:Y:S01]  /*9800*/  F2FP.BF16.F32.PACK_AB R6, R9, R8 ;  /* 0x000000080906723e */ /* 0x000fe200000010ff */
        /* <DEDUP_REMOVED lines=34> */
.L_x_165:
[----:B------:R-:W-:Y:S05]  /*9a30*/  BSYNC.RECONVERGENT B0 ;  /* 0x0000000000007941 */ /* 0x000fea0003800200 */
.L_x_164:
[----:B------:R-:W-:Y:S01]  /*9a40*/  BAR.SYNC.DEFER_BLOCKING 0x1, 0x80 ;  /* 0x0042000000007b1d */ /* 0x000fe20000010000 */
[----:B------:R-:W-:Y:S01]  /*9a50*/  UISETP.NE.AND UP0, UPT, UR52, -0x4, UPT ;  /* 0xfffffffc3400788c */ /* 0x000fe2000bf05270 */
[----:B------:R-:W-:Y:S08]  /*9a60*/  IADD3 R22, PT, PT, R22, 0x1, RZ ;  /* 0x0000000116167810 */ /* 0x000ff00007ffe0ff */
[----:B------:R-:W-:Y:S05]  /*9a70*/  BRA.U !UP0, `(.L_x_166) ;  /* 0x0000000108287547 */ /* 0x000fea000b800000 */
[----:B------:R-:W-:Y:S01]  /*9a80*/  ISETP.NE.AND P0, PT, R62, RZ, PT ;  /* 0x000000ff3e00720c */ /* 0x000fe20003f05270 */
[----:B------:R-:W-:Y:S01]  /*9a90*/  IMAD.U32 R2, RZ, RZ, UR46 ;  /* 0x0000002eff027e24 */ /* 0x000fe2000f8e00ff */
[----:B------:R-:W-:Y:S01]  /*9aa0*/  UIADD3 UR4, UPT, UPT, UR46, 0x1, URZ ;  /* 0x000000012e047890 */ /* 0x000fe2000fffe0ff */
[----:B------:R-:W-:Y:S03]  /*9ab0*/  IMAD.U32 R0, RZ, RZ, UR47 ;  /* 0x0000002fff007e24 */ /* 0x000fe6000f8e00ff */
[----:B------:R-:W-:Y:S04]  /*9ac0*/  UISETP.NE.AND UP0, UPT, UR4, 0x4, UPT ;  /* 0x000000040400788c */ /* 0x000fe8000bf05270 */
[----:B------:R-:W-:Y:S03]  /*9ad0*/  USEL UR46, UR4, URZ, UP0 ;  /* 0x000000ff042e7287 */ /* 0x000fe60008000000 */
[----:B------:R-:W-:Y:S05]  /*9ae0*/  @P0 LEA R2, R2, UR43, 0x3 ;  /* 0x0000002b02020c11 */ /* 0x000fea000f8e18ff */
[----:B------:R-:W-:Y:S05]  /*9af0*/  @P0 VIADD R2, R2, 0x1c0 ;  /* 0x000001c002020836 */ /* 0x000fea0000000000 */
[----:B------:R-:W-:Y:S04]  /*9b00*/  @P0 PRMT R0, R0, 0x654, R2 ;  /* 0x0000065400000816 */ /* 0x000fe80000000002 */
[----:B------:R2:W-:Y:S03]  /*9b10*/  @P0 SYNCS.ARRIVE.TRANS64.RED.A1T0 RZ, [R0+URZ], RZ ;  /* 0x000000ff00ff09a7 */ /* 0x0005e600081004ff */
.L_x_166:
[----:B------:R-:W-:Y:S01]  /*9b20*/  R2UR UR4, R52 ;  /* 0x00000000340472ca */ /* 0x000fe200000e0000 */
[----:B------:R-:W-:Y:S01]  /*9b30*/  UISETP.NE.AND UP0, UPT, UR62, URZ, UPT ;  /* 0x000000ff3e00728c */ /* 0x000fe2000bf05270 */
[----:B------:R-:W-:Y:S01]  /*9b40*/  ISETP.NE.AND P0, PT, R56, 0x2, PT ;  /* 0x000000023800780c */ /* 0x000fe20003f05270 */
[----:B------:R-:W-:Y:S01]  /*9b50*/  UIADD3 UR20, UPT, UPT, UR38, UR63, URZ ;  /* 0x0000003f26147290 */ /* 0x000fe2000fffe0ff */
[----:B------:R-:W-:Y:S01]  /*9b60*/  ISETP.NE.AND P1, PT, R22, 0x4, PT ;  /* 0x000000041600780c */ /* 0x000fe20003f25270 */
[----:B------:R-:W-:Y:S01]  /*9b70*/  UIADD3 UR52, UPT, UPT, UR52, 0x4, URZ ;  /* 0x0000000434347890 */ /* 0x000fe2000fffe0ff */
[----:B------:R-:W-:Y:S01]  /*9b80*/  SEL R2, RZ, 0x1, P0 ;  /* 0x00000001ff027807 */ /* 0x000fe20000000000 */
[----:B------:R-:W-:Y:S01]  /*9b90*/  UMOV UR36, UR61 ;  /* 0x0000003d00247c82 */ /* 0x000fe20008000000 */
[----:B--2---:R-:W-:Y:S02]  /*9ba0*/  SEL R0, RZ, 0x1, P1 ;  /* 0x00000001ff007807 */ /* 0x004fe40000800000 */
[----:B------:R-:W-:Y:S02]  /*9bb0*/  LOP3.LUT R58, R58, R2, RZ, 0x3c, !PT ;  /* 0x000000023a3a7212 */ /* 0x000fe400078e3cff */
[----:B------:R-:W-:Y:S01]  /*9bc0*/  LOP3.LUT R59, R59, R0, RZ, 0x3c, !PT ;  /* 0x000000003b3b7212 */ /* 0x000fe200078e3cff */
[----:B------:R-:W-:Y:S01]  /*9bd0*/  UIADD3 UR28, UPT, UPT, UR37, UR4, URZ ;  /* 0x00000004251c7290 */ /* 0x000fe2000fffe0ff */
[----:B------:R-:W-:Y:S02]  /*9be0*/  SEL R56, R56, RZ, P0 ;  /* 0x000000ff38387207 */ /* 0x000fe40000000000 */
[----:B------:R-:W-:Y:S01]  /*9bf0*/  SEL R22, R22, RZ, P1 ;  /* 0x000000ff16167207 */ /* 0x000fe20000800000 */
[----:B------:R-:W-:Y:S08]  /*9c00*/  BRA.U UP0, `(.L_x_167) ;  /* 0xffffffcd00787547 */ /* 0x000ff0000b83ffff */
[----:B------:R-:W2:Y:S01]  /*9c10*/  LDCU.64 UR4, c[0x0][0x888] ;  /* 0x00011100ff0477ac */ /* 0x000ea20008000a00 */
[----:B------:R-:W3:Y:S01]  /*9c20*/  LDCU.64 UR6, c[0x0][0x890] ;  /* 0x00011200ff0677ac */ /* 0x000ee20008000a00 */
[----:B--2---:R-:W-:Y:S02]  /*9c30*/  ISETP.NE.U32.AND P2, PT, RZ, UR4, PT ;  /* 0x00000004ff007c0c */ /* 0x004fe4000bf45070 */
[----:B---3--:R-:W-:Y:S02]  /*9c40*/  ISETP.NE.U32.AND P1, PT, RZ, UR6, PT ;  /* 0x00000006ff007c0c */ /* 0x008fe4000bf25070 */
[----:B------:R-:W-:Y:S02]  /*9c50*/  ISETP.NE.AND.EX P2, PT, RZ, UR5, PT, P2 ;  /* 0x00000005ff007c0c */ /* 0x000fe4000bf45320 */
[----:B------:R-:W-:-:S13]  /*9c60*/  ISETP.NE.AND.EX P0, PT, RZ, UR7, PT, P1 ;  /* 0x00000007ff007c0c */ /* 0x000fda000bf05310 */
[----:B------:R-:W-:Y:S05]  /*9c70*/  @P2 BRA P0, `(.L_x_168) ;  /* 0x00000000003c2947 */ /* 0x000fea0000000000 */
[----:B------:R-:W-:-:S13]  /*9c80*/  ISETP.NE.AND.EX P1, PT, RZ, UR7, PT, P1 ;  /* 0x00000007ff007c0c */ /* 0x000fda000bf25310 */
[----:B------:R-:W-:Y:S05]  /*9c90*/  @P1 BRA `(.L_x_169) ;  /* 0x00000000000c1947 */ /* 0x000fea0003800000 */
[----:B------:R-:W-:-:S13]  /*9ca0*/  FSETP.NEU.AND P0, PT, R27, RZ, PT ;  /* 0x000000ff1b00720b */ /* 0x000fda0003f0d000 */
[----:B------:R-:W-:Y:S05]  /*9cb0*/  @!P0 EXIT ;  /* 0x000000000000894d */ /* 0x000fea0003800000 */
[----:B------:R-:W-:Y:S05]  /*9cc0*/  BRA `(.L_x_168) ;  /* 0x0000000000287947 */ /* 0x000fea0003800000 */
.L_x_169:
[----:B------:R-:W-:Y:S01]  /*9cd0*/  ISETP.NE.AND P0, PT, R55, RZ, PT ;  /* 0x000000ff3700720c */ /* 0x000fe20003f05270 */
[----:B------:R-:W-:-:S12]  /*9ce0*/  BSSY.RECONVERGENT B0, `(.L_x_168) ;  /* 0x0000008000007945 */ /* 0x000fd80003800200 */
[----:B------:R-:W-:Y:S05]  /*9cf0*/  @P0 BRA `(.L_x_170) ;  /* 0x0000000000100947 */ /* 0x000fea0003800000 */
[----:B------:R-:W-:-:S04]  /*9d00*/  ISETP.NE.U32.AND P0, PT, RZ, UR4, PT ;  /* 0x00000004ff007c0c */ /* 0x000fc8000bf05070 */
[----:B------:R-:W-:-:S13]  /*9d10*/  ISETP.NE.AND.EX P0, PT, RZ, UR5, PT, P0 ;  /* 0x00000005ff007c0c */ /* 0x000fda000bf05300 */
[----:B------:R-:W-:Y:S05]  /*9d20*/  @!P0 EXIT ;  /* 0x000000000000894d */ /* 0x000fea0003800000 */
[----:B------:R-:W-:Y:S05]  /*9d30*/  BRA `(.L_x_171) ;  /* 0x0000000000087947 */ /* 0x000fea0003800000 */
.L_x_170:
[----:B------:R-:W-:-:S13]  /*9d40*/  FSETP.NEU.AND P0, PT, R27, RZ, PT ;  /* 0x000000ff1b00720b */ /* 0x000fda0003f0d000 */
[----:B------:R-:W-:Y:S05]  /*9d50*/  @!P0 EXIT ;  /* 0x000000000000894d */ /* 0x000fea0003800000 */
.L_x_171:
[----:B------:R-:W-:Y:S05]  /*9d60*/  BSYNC.RECONVERGENT B0 ;  /* 0x0000000000007941 */ /* 0x000fea0003800200 */
.L_x_168:
[----:B------:R-:W-:Y:S01]  /*9d70*/  ULEA UR6, UR46, UR43, 0x3 ;  /* 0x0000002b2e067291 */ /* 0x000fe2000f8e18ff */
[----:B------:R-:W-:-:S04]  /*9d80*/  DEPBAR.LE SB0, 0x0 ;  /* 0x000080000000791a */ /* 0x000fc80000000000 */
[----:B------:R-:W-:-:S04]  /*9d90*/  UIADD3 UR6, UPT, UPT, UR6, 0x1c0, URZ ;  /* 0x000001c006067890 */ /* 0x000fc8000fffe0ff */
[----:B------:R-:W-:-:S09]  /*9da0*/  UPRMT UR6, UR47, 0x654, UR6 ;  /* 0x000006542f067896 */ /* 0x000fd20008000006 */
[----:B------:R-:W-:Y:S01]  /*9db0*/  SYNCS.ARRIVE.TRANS64.RED.A1T0 RZ, [UR6], RZ ;  /* 0x000000ffffff79a7 */ /* 0x000fe20008100406 */
[----:B------:R-:W-:Y:S05]  /*9dc0*/  EXIT ;  /* 0x000000000000794d */ /* 0x000fea0003800000 */
.L_x_25:
[----:B---3--:R3:W4:Y:S02]  /*9dd0*/  SYNCS.PHASECHK.TRANS64.TRYWAIT P0, [R0+URZ+0x260], R2 ;  /* 0x00026002000075a7 */ /* 0x00872400080011ff */
[----:B----4-:R-:W-:Y:S05]  /*9de0*/  @!P0 NANOSLEEP.SYNCS 0x989680 ;  /* 0x009896800000895d */ /* 0x010fea0003900000 */
[----:B------:R-:W4:Y:S02]  /*9df0*/  @!P0 SYNCS.PHASECHK.TRANS64 P0, [R0+URZ+0x260], R2 ;  /* 0x00026002000085a7 */ /* 0x000f2400080010ff */
[----:B----4-:R-:W-:Y:S05]  /*9e00*/  @!P0 BRA `(.L_x_25) ;  /* 0xfffffffc00f08947 */ /* 0x010fea000383ffff */
[----:B------:R-:W-:Y:S05]  /*9e10*/  BRA `(.L_x_172) ;  /* 0xffffff80001c7947 */ /* 0x000fea000383ffff */
.L_x_28:
[----:B--2---:R-:W-:-:S07]  /*9e20*/  MOV R0, UR33 ;  /* 0x0000002100007c02 */ /* 0x004fce0008000f00 */
.L_x_173:
[----:B--2---:R2:W3:Y:S02]  /*9e30*/  SYNCS.PHASECHK.TRANS64.TRYWAIT P0, [R0+URZ+0xd0], R3 ;  /* 0x0000d003000075a7 */ /* 0x0044e400080011ff */
[----:B---3--:R-:W-:Y:S05]  /*9e40*/  @!P0 NANOSLEEP.SYNCS 0x989680 ;  /* 0x009896800000895d */ /* 0x008fea0003900000 */
[----:B------:R-:W3:Y:S02]  /*9e50*/  @!P0 SYNCS.PHASECHK.TRANS64 P0, [R0+URZ+0xd0], R3 ;  /* 0x0000d003000085a7 */ /* 0x000ee400080010ff */
[----:B---3--:R-:W-:Y:S05]  /*9e60*/  @!P0 BRA `(.L_x_173) ;  /* 0xfffffffc00f08947 */ /* 0x008fea000383ffff */
[----:B------:R-:W-:Y:S05]  /*9e70*/  BRA `(.L_x_27) ;  /* 0xffffff8000747947 */ /* 0x000fea000383ffff */
.L_x_35:
[----:B-1----:R-:W-:-:S07]  /*9e80*/  MOV R0, UR17 ;  /* 0x0000001100007c02 */ /* 0x002fce0008000f00 */
.L_x_174:
[----:B-1----:R1:W2:Y:S02]  /*9e90*/  SYNCS.PHASECHK.TRANS64.TRYWAIT P0, [R0+URZ+0xd0], R3 ;  /* 0x0000d003000075a7 */ /* 0x0022a400080011ff */
[----:B--2---:R-:W-:Y:S05]  /*9ea0*/  @!P0 NANOSLEEP.SYNCS 0x989680 ;  /* 0x009896800000895d */ /* 0x004fea0003900000 */
[----:B------:R-:W2:Y:S02]  /*9eb0*/  @!P0 SYNCS.PHASECHK.TRANS64 P0, [R0+URZ+0xd0], R3 ;  /* 0x0000d003000085a7 */ /* 0x000ea400080010ff */
[----:B--2---:R-:W-:Y:S05]  /*9ec0*/  @!P0 BRA `(.L_x_174) ;  /* 0xfffffffc00f08947 */ /* 0x004fea000383ffff */
[----:B------:R-:W-:Y:S05]  /*9ed0*/  BRA `(.L_x_34) ;  /* 0xffffff8400447947 */ /* 0x000fea000383ffff */
.L_x_40:
[----:B-1----:R1:W2:Y:S02]  /*9ee0*/  SYNCS.PHASECHK.TRANS64.TRYWAIT P0, [R3+URZ+0x1f0], R0 ;  /* 0x0001f000030075a7 */ /* 0x0022a400080011ff */
[----:B--2---:R-:W-:Y:S05]  /*9ef0*/  @!P0 NANOSLEEP.SYNCS 0x989680 ;  /* 0x009896800000895d */ /* 0x004fea0003900000 */
[----:B------:R-:W2:Y:S02]  /*9f00*/  @!P0 SYNCS.PHASECHK.TRANS64 P0, [R3+URZ+0x1f0], R0 ;  /* 0x0001f000030085a7 */ /* 0x000ea400080010ff */
[----:B--2---:R-:W-:Y:S05]  /*9f10*/  @!P0 BRA `(.L_x_40) ;  /* 0xfffffffc00f08947 */ /* 0x004fea000383ffff */
[----:B------:R-:W-:Y:S05]  /*9f20*/  BRA `(.L_x_175) ;  /* 0xffffff8400fc7947 */ /* 0x000fea000383ffff */
.L_x_44:
[----:B------:R-:W-:-:S07]  /*9f30*/  MOV R0, UR4 ;  /* 0x0000000400007c02 */ /* 0x000fce0008000f00 */
.L_x_176:
[----:B-1----:R1:W2:Y:S02]  /*9f40*/  SYNCS.PHASECHK.TRANS64.TRYWAIT P0, [R0+URZ], R2 ;  /* 0x00000002000075a7 */ /* 0x0022a400080011ff */
[----:B--2---:R-:W-:Y:S05]  /*9f50*/  @!P0 NANOSLEEP.SYNCS 0x989680 ;  /* 0x009896800000895d */ /* 0x004fea0003900000 */
[----:B------:R-:W2:Y:S02]  /*9f60*/  @!P0 SYNCS.PHASECHK.TRANS64 P0, [R0+URZ], R2 ;  /* 0x00000002000085a7 */ /* 0x000ea400080010ff */
[----:B--2---:R-:W-:Y:S05]  /*9f70*/  @!P0 BRA `(.L_x_176) ;  /* 0xfffffffc00f08947 */ /* 0x004fea000383ffff */
[----:B------:R-:W-:Y:S05]  /*9f80*/  BRA `(.L_x_177) ;  /* 0xffffff8c00a47947 */ /* 0x000fea000383ffff */
.L_x_45:
[----:B------:R-:W-:-:S07]  /*9f90*/  MOV R0, UR5 ;  /* 0x0000000500007c02 */ /* 0x000fce0008000f00 */
.L_x_178:
[----:B-1----:R1:W2:Y:S02]  /*9fa0*/  SYNCS.PHASECHK.TRANS64.TRYWAIT P0, [R0+URZ], R3 ;  /* 0x00000003000075a7 */ /* 0x0022a400080011ff */
[----:B--2---:R-:W-:Y:S05]  /*9fb0*/  @!P0 NANOSLEEP.SYNCS 0x989680 ;  /* 0x009896800000895d */ /* 0x004fea0003900000 */
[----:B------:R-:W2:Y:S02]  /*9fc0*/  @!P0 SYNCS.PHASECHK.TRANS64 P0, [R0+URZ], R3 ;  /* 0x00000003000085a7 */ /* 0x000ea400080010ff */
[----:B--2---:R-:W-:Y:S05]  /*9fd0*/  @!P0 BRA `(.L_x_178) ;  /* 0xfffffffc00f08947 */ /* 0x004fea000383ffff */
[----:B------:R-:W-:Y:S05]  /*9fe0*/  BRA `(.L_x_179) ;  /* 0xffffff8c00b07947 */ /* 0x000fea000383ffff */
.L_x_46:
[----:B------:R-:W-:-:S07]  /*9ff0*/  MOV R0, UR5 ;  /* 0x0000000500007c02 */ /* 0x000fce0008000f00 */
.L_x_180:
[----:B-1----:R1:W2:Y:S02]  /*a000*/  SYNCS.PHASECHK.TRANS64.TRYWAIT P0, [R0+URZ], R3 ;  /* 0x00000003000075a7 */ /* 0x0022a400080011ff */
[----:B--2---:R-:W-:Y:S05]  /*a010*/  @!P0 NANOSLEEP.SYNCS 0x989680 ;  /* 0x009896800000895d */ /* 0x004fea0003900000 */
[----:B------:R-:W2:Y:S02]  /*a020*/  @!P0 SYNCS.PHASECHK.TRANS64 P0, [R0+URZ], R3 ;  /* 0x00000003000085a7 */ /* 0x000ea400080010ff */
[----:B--2---:R-:W-:Y:S05]  /*a030*/  @!P0 BRA `(.L_x_180) ;  /* 0xfffffffc00f08947 */ /* 0x004fea000383ffff */
[----:B------:R-:W-:Y:S05]  /*a040*/  BRA `(.L_x_181) ;  /* 0xffffff8c00bc7947 */ /* 0x000fea000383ffff */
.L_x_47:
[----:B------:R-:W-:-:S07]  /*a050*/  MOV R0, UR5 ;  /* 0x0000000500007c02 */ /* 0x000fce0008000f00 */
.L_x_182:
[----:B-1----:R1:W2:Y:S02]  /*a060*/  SYNCS.PHASECHK.TRANS64.TRYWAIT P0, [R0+URZ], R3 ;  /* 0x00000003000075a7 */ /* 0x0022a400080011ff */
[----:B--2---:R-:W-:Y:S05]  /*a070*/  @!P0 NANOSLEEP.SYNCS 0x989680 ;  /* 0x009896800000895d */ /* 0x004fea0003900000 */
[----:B------:R-:W2:Y:S02]  /*a080*/  @!P0 SYNCS.PHASECHK.TRANS64 P0, [R0+URZ], R3 ;  /* 0x00000003000085a7 */ /* 0x000ea400080010ff */
[----:B--2---:R-:W-:Y:S05]  /*a090*/  @!P0 BRA `(.L_x_182) ;  /* 0xfffffffc00f08947 */ /* 0x004fea000383ffff */
[----:B------:R-:W-:Y:S05]  /*a0a0*/  BRA `(.L_x_183) ;  /* 0xffffff8c00c87947 */ /* 0x000fea000383ffff */
.L_x_48:
[----:B------:R-:W-:-:S07]  /*a0b0*/  MOV R0, UR5 ;  /* 0x0000000500007c02 */ /* 0x000fce0008000f00 */
.L_x_184:
[----:B-1----:R1:W2:Y:S02]  /*a0c0*/  SYNCS.PHASECHK.TRANS64.TRYWAIT P0, [R0+URZ], R3 ;  /* 0x00000003000075a7 */ /* 0x0022a400080011ff */
[----:B--2---:R-:W-:Y:S05]  /*a0d0*/  @!P0 NANOSLEEP.SYNCS 0x989680 ;  /* 0x009896800000895d */ /* 0x004fea0003900000 */
[----:B------:R-:W2:Y:S02]  /*a0e0*/  @!P0 SYNCS.PHASECHK.TRANS64 P0, [R0+URZ], R3 ;  /* 0x00000003000085a7 */ /* 0x000ea400080010ff */
[----:B--2---:R-:W-:Y:S05]  /*a0f0*/  @!P0 BRA `(.L_x_184) ;  /* 0xfffffffc00f08947 */ /* 0x004fea000383ffff */
[----:B------:R-:W-:Y:S05]  /*a100*/  BRA `(.L_x_185) ;  /* 0xffffff8c00d47947 */ /* 0x000fea000383ffff */
.L_x_49:
[----:B------:R-:W-:-:S07]  /*a110*/  MOV R0, UR5 ;  /* 0x0000000500007c02 */ /* 0x000fce0008000f00 */
.L_x_186:
[----:B-1----:R1:W2:Y:S02]  /*a120*/  SYNCS.PHASECHK.TRANS64.TRYWAIT P0, [R0+URZ], R3 ;  /* 0x00000003000075a7 */ /* 0x0022a400080011ff */
[----:B--2---:R-:W-:Y:S05]  /*a130*/  @!P0 NANOSLEEP.SYNCS 0x989680 ;  /* 0x009896800000895d */ /* 0x004fea0003900000 */
[----:B------:R-:W2:Y:S02]  /*a140*/  @!P0 SYNCS.PHASECHK.TRANS64 P0, [R0+URZ], R3 ;  /* 0x00000003000085a7 */ /* 0x000ea400080010ff */
[----:B--2---:R-:W-:Y:S05]  /*a150*/  @!P0 BRA `(.L_x_186) ;  /* 0xfffffffc00f08947 */ /* 0x004fea000383ffff */
[----:B------:R-:W-:Y:S05]  /*a160*/  BRA `(.L_x_187) ;  /* 0xffffff8c00e07947 */ /* 0x000fea000383ffff */
.L_x_50:
[----:B------:R-:W-:-:S07]  /*a170*/  MOV R0, UR5 ;  /* 0x0000000500007c02 */ /* 0x000fce0008000f00 */
.L_x_188:
[----:B-1----:R1:W2:Y:S02]  /*a180*/  SYNCS.PHASECHK.TRANS64.TRYWAIT P0, [R0+URZ], R3 ;  /* 0x00000003000075a7 */ /* 0x0022a400080011ff */
[----:B--2---:R-:W-:Y:S05]  /*a190*/  @!P0 NANOSLEEP.SYNCS 0x989680 ;  /* 0x009896800000895d */ /* 0x004fea0003900000 */
[----:B------:R-:W2:Y:S02]  /*a1a0*/  @!P0 SYNCS.PHASECHK.TRANS64 P0, [R0+URZ], R3 ;  /* 0x00000003000085a7 */ /* 0x000ea400080010ff */
[----:B--2---:R-:W-:Y:S05]  /*a1b0*/  @!P0 BRA `(.L_x_188) ;  /* 0xfffffffc00f08947 */ /* 0x004fea000383ffff */
[----:B------:R-:W-:Y:S05]  /*a1c0*/  BRA `(.L_x_189) ;  /* 0xffffff8c00ec7947 */ /* 0x000fea000383ffff */
.L_x_51:
[----:B------:R-:W-:-:S07]  /*a1d0*/  MOV R0, UR5 ;  /* 0x0000000500007c02 */ /* 0x000fce0008000f00 */
.L_x_190:
[----:B-1----:R1:W2:Y:S02]  /*a1e0*/  SYNCS.PHASECHK.TRANS64.TRYWAIT P0, [R0+URZ], R3 ;  /* 0x00000003000075a7 */ /* 0x0022a400080011ff */
[----:B--2---:R-:W-:Y:S05]  /*a1f0*/  @!P0 NANOSLEEP.SYNCS 0x989680 ;  /* 0x009896800000895d */ /* 0x004fea0003900000 */
[----:B------:R-:W2:Y:S02]  /*a200*/  @!P0 SYNCS.PHASECHK.TRANS64 P0, [R0+URZ], R3 ;  /* 0x00000003000085a7 */ /* 0x000ea400080010ff */
[----:B--2---:R-:W-:Y:S05]  /*a210*/  @!P0 BRA `(.L_x_190) ;  /* 0xfffffffc00f08947 */ /* 0x004fea000383ffff */
[----:B------:R-:W-:Y:S05]  /*a220*/  BRA `(.L_x_191) ;  /* 0xffffff8c00f87947 */ /* 0x000fea000383ffff */
.L_x_52:
[----:B------:R-:W-:-:S07]  /*a230*/  MOV R0, UR5 ;  /* 0x0000000500007c02 */ /* 0x000fce0008000f00 */
.L_x_192:
[----:B-1----:R1:W2:Y:S02]  /*a240*/  SYNCS.PHASECHK.TRANS64.TRYWAIT P0, [R0+URZ], R3 ;  /* 0x00000003000075a7 */ /* 0x0022a400080011ff */
[----:B--2---:R-:W-:Y:S05]  /*a250*/  @!P0 NANOSLEEP.SYNCS 0x989680 ;  /* 0x009896800000895d */ /* 0x004fea0003900000 */
[----:B------:R-:W2:Y:S02]  /*a260*/  @!P0 SYNCS.PHASECHK.TRANS64 P0, [R0+URZ], R3 ;  /* 0x00000003000085a7 */ /* 0x000ea400080010ff */
[----:B--2---:R-:W-:Y:S05]  /*a270*/  @!P0 BRA `(.L_x_192) ;  /* 0xfffffffc00f08947 */ /* 0x004fea000383ffff */
[----:B------:R-:W-:Y:S05]  /*a280*/  BRA `(.L_x_193) ;  /* 0xffffff9000047947 */ /* 0x000fea000383ffff */
.L_x_53:
[----:B------:R-:W-:-:S07]  /*a290*/  MOV R0, UR5 ;  /* 0x0000000500007c02 */ /* 0x000fce0008000f00 */
.L_x_194:
[----:B-1----:R1:W2:Y:S02]  /*a2a0*/  SYNCS.PHASECHK.TRANS64.TRYWAIT P0, [R0+URZ], R3 ;  /* 0x00000003000075a7 */ /* 0x0022a400080011ff */
[----:B--2---:R-:W-:Y:S05]  /*a2b0*/  @!P0 NANOSLEEP.SYNCS 0x989680 ;  /* 0x009896800000895d */ /* 0x004fea0003900000 */
[----:B------:R-:W2:Y:S02]  /*a2c0*/  @!P0 SYNCS.PHASECHK.TRANS64 P0, [R0+URZ], R3 ;  /* 0x00000003000085a7 */ /* 0x000ea400080010ff */
[----:B--2---:R-:W-:Y:S05]  /*a2d0*/  @!P0 BRA `(.L_x_194) ;  /* 0xfffffffc00f08947 */ /* 0x004fea000383ffff */
[----:B------:R-:W-:Y:S05]  /*a2e0*/  BRA `(.L_x_195) ;  /* 0xffffff9000107947 */ /* 0x000fea000383ffff */
.L_x_54:
[----:B------:R-:W-:-:S07]  /*a2f0*/  MOV R0, UR5 ;  /* 0x0000000500007c02 */ /* 0x000fce0008000f00 */
.L_x_196:
[----:B-1----:R1:W2:Y:S02]  /*a300*/  SYNCS.PHASECHK.TRANS64.TRYWAIT P0, [R0+URZ], R3 ;  /* 0x00000003000075a7 */ /* 0x0022a400080011ff */
[----:B--2---:R-:W-:Y:S05]  /*a310*/  @!P0 NANOSLEEP.SYNCS 0x989680 ;  /* 0x009896800000895d */ /* 0x004fea0003900000 */
[----:B------:R-:W2:Y:S02]  /*a320*/  @!P0 SYNCS.PHASECHK.TRANS64 P0, [R0+URZ], R3 ;  /* 0x00000003000085a7 */ /* 0x000ea400080010ff */
[----:B--2---:R-:W-:Y:S05]  /*a330*/  @!P0 BRA `(.L_x_196) ;  /* 0xfffffffc00f08947 */ /* 0x004fea000383ffff */
[----:B------:R-:W-:Y:S05]  /*a340*/  BRA `(.L_x_197) ;  /* 0xffffff90001c7947 */ /* 0x000fea000383ffff */
.L_x_55:
[----:B------:R-:W-:-:S07]  /*a350*/  MOV R0, UR5 ;  /* 0x0000000500007c02 */ /* 0x000fce0008000f00 */
.L_x_198:
[----:B-1----:R1:W2:Y:S02]  /*a360*/  SYNCS.PHASECHK.TRANS64.TRYWAIT P0, [R0+URZ], R3 ;  /* 0x00000003000075a7 */ /* 0x0022a400080011ff */
[----:B--2---:R-:W-:Y:S05]  /*a370*/  @!P0 NANOSLEEP.SYNCS 0x989680 ;  /* 0x009896800000895d */ /* 0x004fea0003900000 */
[----:B------:R-:W2:Y:S02]  /*a380*/  @!P0 SYNCS.PHASECHK.TRANS64 P0, [R0+URZ], R3 ;  /* 0x00000003000085a7 */ /* 0x000ea400080010ff */
[----:B--2---:R-:W-:Y:S05]  /*a390*/  @!P0 BRA `(.L_x_198) ;  /* 0xfffffffc00f08947 */ /* 0x004fea000383ffff */
[----:B------:R-:W-:Y:S05]  /*a3a0*/  BRA `(.L_x_199) ;  /* 0xffffff9000287947 */ /* 0x000fea000383ffff */
.L_x_56:
[----:B------:R-:W-:-:S07]  /*a3b0*/  MOV R0, UR5 ;  /* 0x0000000500007c02 */ /* 0x000fce0008000f00 */
.L_x_200:
[----:B-1----:R1:W2:Y:S02]  /*a3c0*/  SYNCS.PHASECHK.TRANS64.TRYWAIT P0, [R0+URZ], R3 ;  /* 0x00000003000075a7 */ /* 0x0022a400080011ff */
[----:B--2---:R-:W-:Y:S05]  /*a3d0*/  @!P0 NANOSLEEP.SYNCS 0x989680 ;  /* 0x009896800000895d */ /* 0x004fea0003900000 */
[----:B------:R-:W2:Y:S02]  /*a3e0*/  @!P0 SYNCS.PHASECHK.TRANS64 P0, [R0+URZ], R3 ;  /* 0x00000003000085a7 */ /* 0x000ea400080010ff */
[----:B--2---:R-:W-:Y:S05]  /*a3f0*/  @!P0 BRA `(.L_x_200) ;  /* 0xfffffffc00f08947 */ /* 0x004fea000383ffff */
[----:B------:R-:W-:Y:S05]  /*a400*/  BRA `(.L_x_201) ;  /* 0xffffff9000347947 */ /* 0x000fea000383ffff */
.L_x_57:
[----:B------:R-:W-:-:S07]  /*a410*/  MOV R0, UR5 ;  /* 0x0000000500007c02 */ /* 0x000fce0008000f00 */
.L_x_202:
[----:B-1----:R1:W2:Y:S02]  /*a420*/  SYNCS.PHASECHK.TRANS64.TRYWAIT P0, [R0+URZ], R3 ;  /* 0x00000003000075a7 */ /* 0x0022a400080011ff */
[----:B--2---:R-:W-:Y:S05]  /*a430*/  @!P0 NANOSLEEP.SYNCS 0x989680 ;  /* 0x009896800000895d */ /* 0x004fea0003900000 */
[----:B------:R-:W2:Y:S02]  /*a440*/  @!P0 SYNCS.PHASECHK.TRANS64 P0, [R0+URZ], R3 ;  /* 0x00000003000085a7 */ /* 0x000ea400080010ff */
[----:B--2---:R-:W-:Y:S05]  /*a450*/  @!P0 BRA `(.L_x_202) ;  /* 0xfffffffc00f08947 */ /* 0x004fea000383ffff */
[----:B------:R-:W-:Y:S05]  /*a460*/  BRA `(.L_x_203) ;  /* 0xffffff9000407947 */ /* 0x000fea000383ffff */
.L_x_58:
[----:B------:R-:W-:-:S07]  /*a470*/  MOV R0, UR5 ;  /* 0x0000000500007c02 */ /* 0x000fce0008000f00 */
.L_x_204:
[----:B-1----:R1:W2:Y:S02]  /*a480*/  SYNCS.PHASECHK.TRANS64.TRYWAIT P0, [R0+URZ], R3 ;  /* 0x00000003000075a7 */ /* 0x0022a400080011ff */
[----:B--2---:R-:W-:Y:S05]  /*a490*/  @!P0 NANOSLEEP.SYNCS 0x989680 ;  /* 0x009896800000895d */ /* 0x004fea0003900000 */
[----:B------:R-:W2:Y:S02]  /*a4a0*/  @!P0 SYNCS.PHASECHK.TRANS64 P0, [R0+URZ], R3 ;  /* 0x00000003000085a7 */ /* 0x000ea400080010ff */
[----:B--2---:R-:W-:Y:S05]  /*a4b0*/  @!P0 BRA `(.L_x_204) ;  /* 0xfffffffc00f08947 */ /* 0x004fea000383ffff */
[----:B------:R-:W-:Y:S05]  /*a4c0*/  BRA `(.L_x_205) ;  /* 0xffffff90004c7947 */ /* 0x000fea000383ffff */
.L_x_59:
[----:B------:R-:W-:-:S07]  /*a4d0*/  MOV R0, UR5 ;  /* 0x0000000500007c02 */ /* 0x000fce0008000f00 */
.L_x_206:
[----:B-1----:R1:W2:Y:S02]  /*a4e0*/  SYNCS.PHASECHK.TRANS64.TRYWAIT P0, [R0+URZ], R3 ;  /* 0x00000003000075a7 */ /* 0x0022a400080011ff */
[----:B--2---:R-:W-:Y:S05]  /*a4f0*/  @!P0 NANOSLEEP.SYNCS 0x989680 ;  /* 0x009896800000895d */ /* 0x004fea0003900000 */
[----:B------:R-:W2:Y:S02]  /*a500*/  @!P0 SYNCS.PHASECHK.TRANS64 P0, [R0+URZ], R3 ;  /* 0x00000003000085a7 */ /* 0x000ea400080010ff */
[----:B--2---:R-:W-:Y:S05]  /*a510*/  @!P0 BRA `(.L_x_206) ;  /* 0xfffffffc00f08947 */ /* 0x004fea000383ffff */
[----:B------:R-:W-:Y:S05]  /*a520*/  BRA `(.L_x_207) ;  /* 0xffffff9000587947 */ /* 0x000fea000383ffff */
.L_x_60:
[----:B------:R-:W-:-:S07]  /*a530*/  MOV R0, UR5 ;  /* 0x0000000500007c02 */ /* 0x000fce0008000f00 */
.L_x_208:
[----:B-1----:R1:W2:Y:S02]  /*a540*/  SYNCS.PHASECHK.TRANS64.TRYWAIT P0, [R0+URZ], R3 ;  /* 0x00000003000075a7 */ /* 0x0022a400080011ff */
[----:B--2---:R-:W-:Y:S05]  /*a550*/  @!P0 NANOSLEEP.SYNCS 0x989680 ;  /* 0x009896800000895d */ /* 0x004fea0003900000 */
[----:B------:R-:W2:Y:S02]  /*a560*/  @!P0 SYNCS.PHASECHK.TRANS64 P0, [R0+URZ], R3 ;  /* 0x00000003000085a7 */ /* 0x000ea400080010ff */
[----:B--2---:R-:W-:Y:S05]  /*a570*/  @!P0 BRA `(.L_x_208) ;  /* 0xfffffffc00f08947 */ /* 0x004fea000383ffff */
[----:B------:R-:W-:Y:S05]  /*a580*/  BRA `(.L_x_209) ;  /* 0xffffff9000647947 */ /* 0x000fea000383ffff */
.L_x_61:
[----:B------:R-:W-:-:S07]  /*a590*/  MOV R0, UR5 ;  /* 0x0000000500007c02 */ /* 0x000fce0008000f00 */
.L_x_210:
[----:B-1----:R1:W2:Y:S02]  /*a5a0*/  SYNCS.PHASECHK.TRANS64.TRYWAIT P0, [R0+URZ], R3 ;  /* 0x00000003000075a7 */ /* 0x0022a400080011ff */
[----:B--2---:R-:W-:Y:S05]  /*a5b0*/  @!P0 NANOSLEEP.SYNCS 0x989680 ;  /* 0x009896800000895d */ /* 0x004fea0003900000 */
[----:B------:R-:W2:Y:S02]  /*a5c0*/  @!P0 SYNCS.PHASECHK.TRANS64 P0, [R0+URZ], R3 ;  /* 0x00000003000085a7 */ /* 0x000ea400080010ff */
[----:B--2---:R-:W-:Y:S05]  /*a5d0*/  @!P0 BRA `(.L_x_210) ;  /* 0xfffffffc00f08947 */ /* 0x004fea000383ffff */
[----:B------:R-:W-:Y:S05]  /*a5e0*/  BRA `(.L_x_211) ;  /* 0xffffff9000707947 */ /* 0x000fea000383ffff */
.L_x_62:
[----:B------:R-:W-:-:S07]  /*a5f0*/  MOV R0, UR5 ;  /* 0x0000000500007c02 */ /* 0x000fce0008000f00 */
.L_x_212:
[----:B-1----:R1:W2:Y:S02]  /*a600*/  SYNCS.PHASECHK.TRANS64.TRYWAIT P0, [R0+URZ], R3 ;  /* 0x00000003000075a7 */ /* 0x0022a400080011ff */
[----:B--2---:R-:W-:Y:S05]  /*a610*/  @!P0 NANOSLEEP.SYNCS 0x989680 ;  /* 0x009896800000895d */ /* 0x004fea0003900000 */
[----:B------:R-:W2:Y:S02]  /*a620*/  @!P0 SYNCS.PHASECHK.TRANS64 P0, [R0+URZ], R3 ;  /* 0x00000003000085a7 */ /* 0x000ea400080010ff */
[----:B--2---:R-:W-:Y:S05]  /*a630*/  @!P0 BRA `(.L_x_212) ;  /* 0xfffffffc00f08947 */ /* 0x004fea000383ffff */
[----:B------:R-:W-:Y:S05]  /*a640*/  BRA `(.L_x_213) ;  /* 0xffffff90007c7947 */ /* 0x000fea000383ffff */
.L_x_63:
[----:B------:R-:W-:-:S07]  /*a650*/  MOV R0, UR5 ;  /* 0x0000000500007c02 */ /* 0x000fce0008000f00 */
.L_x_214:
[----:B-1----:R1:W2:Y:S02]  /*a660*/  SYNCS.PHASECHK.TRANS64.TRYWAIT P0, [R0+URZ], R3 ;  /* 0x00000003000075a7 */ /* 0x0022a400080011ff */
[----:B--2---:R-:W-:Y:S05]  /*a670*/  @!P0 NANOSLEEP.SYNCS 0x989680 ;  /* 0x009896800000895d */ /* 0x004fea0003900000 */
[----:B------:R-:W2:Y:S02]  /*a680*/  @!P0 SYNCS.PHASECHK.TRANS64 P0, [R0+URZ], R3 ;  /* 0x00000003000085a7 */ /* 0x000ea400080010ff */
[----:B--2---:R-:W-:Y:S05]  /*a690*/  @!P0 BRA `(.L_x_214) ;  /* 0xfffffffc00f08947 */ /* 0x004fea000383ffff */
[----:B------:R-:W-:Y:S05]  /*a6a0*/  BRA `(.L_x_215) ;  /* 0xffffff9000887947 */ /* 0x000fea000383ffff */
.L_x_64:
[----:B------:R-:W-:-:S07]  /*a6b0*/  MOV R0, UR5 ;  /* 0x0000000500007c02 */ /* 0x000fce0008000f00 */
.L_x_216:
[----:B-1----:R1:W2:Y:S02]  /*a6c0*/  SYNCS.PHASECHK.TRANS64.TRYWAIT P0, [R0+URZ], R3 ;  /* 0x00000003000075a7 */ /* 0x0022a400080011ff */
[----:B--2---:R-:W-:Y:S05]  /*a6d0*/  @!P0 NANOSLEEP.SYNCS 0x989680 ;  /* 0x009896800000895d */ /* 0x004fea0003900000 */
[----:B------:R-:W2:Y:S02]  /*a6e0*/  @!P0 SYNCS.PHASECHK.TRANS64 P0, [R0+URZ], R3 ;  /* 0x00000003000085a7 */ /* 0x000ea400080010ff */
[----:B--2---:R-:W-:Y:S05]  /*a6f0*/  @!P0 BRA `(.L_x_216) ;  /* 0xfffffffc00f08947 */ /* 0x004fea000383ffff */
[----:B------:R-:W-:Y:S05]  /*a700*/  BRA `(.L_x_217) ;  /* 0xffffff9000947947 */ /* 0x000fea000383ffff */
.L_x_65:
[----:B------:R-:W-:-:S07]  /*a710*/  MOV R0, UR5 ;  /* 0x0000000500007c02 */ /* 0x000fce0008000f00 */
.L_x_218:
[----:B-1----:R1:W2:Y:S02]  /*a720*/  SYNCS.PHASECHK.TRANS64.TRYWAIT P0, [R0+URZ], R3 ;  /* 0x00000003000075a7 */ /* 0x0022a400080011ff */
[----:B--2---:R-:W-:Y:S05]  /*a730*/  @!P0 NANOSLEEP.SYNCS 0x989680 ;  /* 0x009896800000895d */ /* 0x004fea0003900000 */
[----:B------:R-:W2:Y:S02]  /*a740*/  @!P0 SYNCS.PHASECHK.TRANS64 P0, [R0+URZ], R3 ;  /* 0x00000003000085a7 */ /* 0x000ea400080010ff */
[----:B--2---:R-:W-:Y:S05]  /*a750*/  @!P0 BRA `(.L_x_218) ;  /* 0xfffffffc00f08947 */ /* 0x004fea000383ffff */
[----:B------:R-:W-:Y:S05]  /*a760*/  BRA `(.L_x_219) ;  /* 0xffffff9000a07947 */ /* 0x000fea000383ffff */
.L_x_66:
[----:B------:R-:W-:-:S07]  /*a770*/  MOV R0, UR5 ;  /* 0x0000000500007c02 */ /* 0x000fce0008000f00 */
.L_x_220:
[----:B-1----:R1:W2:Y:S02]  /*a780*/  SYNCS.PHASECHK.TRANS64.TRYWAIT P0, [R0+URZ], R3 ;  /* 0x00000003000075a7 */ /* 0x0022a400080011ff */
[----:B--2---:R-:W-:Y:S05]  /*a790*/  @!P0 NANOSLEEP.SYNCS 0x989680 ;  /* 0x009896800000895d */ /* 0x004fea0003900000 */
[----:B------:R-:W2:Y:S02]  /*a7a0*/  @!P0 SYNCS.PHASECHK.TRANS64 P0, [R0+URZ], R3 ;  /* 0x00000003000085a7 */ /* 0x000ea400080010ff */
[----:B--2---:R-:W-:Y:S05]  /*a7b0*/  @!P0 BRA `(.L_x_220) ;  /* 0xfffffffc00f08947 */ /* 0x004fea000383ffff */
[----:B------:R-:W-:Y:S05]  /*a7c0*/  BRA `(.L_x_221) ;  /* 0xffffff9000ac7947 */ /* 0x000fea000383ffff */
.L_x_67:
[----:B------:R-:W-:-:S07]  /*a7d0*/  MOV R0, UR5 ;  /* 0x0000000500007c02 */ /* 0x000fce0008000f00 */
.L_x_222:
[----:B-1----:R1:W2:Y:S02]  /*a7e0*/  SYNCS.PHASECHK.TRANS64.TRYWAIT P0, [R0+URZ], R3 ;  /* 0x00000003000075a7 */ /* 0x0022a400080011ff */
[----:B--2---:R-:W-:Y:S05]  /*a7f0*/  @!P0 NANOSLEEP.SYNCS 0x989680 ;  /* 0x009896800000895d */ /* 0x004fea0003900000 */
[----:B------:R-:W2:Y:S02]  /*a800*/  @!P0 SYNCS.PHASECHK.TRANS64 P0, [R0+URZ], R3 ;  /* 0x00000003000085a7 */ /* 0x000ea400080010ff */
[----:B--2---:R-:W-:Y:S05]  /*a810*/  @!P0 BRA `(.L_x_222) ;  /* 0xfffffffc00f08947 */ /* 0x004fea000383ffff */
[----:B------:R-:W-:Y:S05]  /*a820*/  BRA `(.L_x_223) ;  /* 0xffffff9000b87947 */ /* 0x000fea000383ffff */
.L_x_68:
[----:B------:R-:W-:-:S07]  /*a830*/  MOV R0, UR5 ;  /* 0x0000000500007c02 */ /* 0x000fce0008000f00 */
.L_x_224:
[----:B-1----:R1:W2:Y:S02]  /*a840*/  SYNCS.PHASECHK.TRANS64.TRYWAIT P0, [R0+URZ], R3 ;  /* 0x00000003000075a7 */ /* 0x0022a400080011ff */
[----:B--2---:R-:W-:Y:S05]  /*a850*/  @!P0 NANOSLEEP.SYNCS 0x989680 ;  /* 0x009896800000895d */ /* 0x004fea0003900000 */
[----:B------:R-:W2:Y:S02]  /*a860*/  @!P0 SYNCS.PHASECHK.TRANS64 P0, [R0+URZ], R3 ;  /* 0x00000003000085a7 */ /* 0x000ea400080010ff */
[----:B--2---:R-:W-:Y:S05]  /*a870*/  @!P0 BRA `(.L_x_224) ;  /* 0xfffffffc00f08947 */ /* 0x004fea000383ffff */
[----:B------:R-:W-:Y:S05]  /*a880*/  BRA `(.L_x_225) ;  /* 0xffffff9000c47947 */ /* 0x000fea000383ffff */
.L_x_71:
[----:B--2---:R2:W3:Y:S02]  /*a890*/  SYNCS.PHASECHK.TRANS64.TRYWAIT P0, [R2+URZ+0x250], R4 ;  /* 0x00025004020075a7 */ /* 0x0044e400080011ff */
[----:B---3--:R-:W-:Y:S05]  /*a8a0*/  @!P0 NANOSLEEP.SYNCS 0x989680 ;  /* 0x009896800000895d */ /* 0x008fea0003900000 */
[----:B------:R-:W3:Y:S02]  /*a8b0*/  @!P0 SYNCS.PHASECHK.TRANS64 P0, [R2+URZ+0x250], R4 ;  /* 0x00025004020085a7 */ /* 0x000ee400080010ff */
[----:B---3--:R-:W-:Y:S05]  /*a8c0*/  @!P0 BRA `(.L_x_71) ;  /* 0xfffffffc00f08947 */ /* 0x008fea000383ffff */
[----:B------:R-:W-:Y:S05]  /*a8d0*/  BRA `(.L_x_226) ;  /* 0xffffff9400207947 */ /* 0x000fea000383ffff */
.L_x_72:
[----:B------:R-:W-:-:S07]  /*a8e0*/  MOV R2, UR4 ;  /* 0x0000000400027c02 */ /* 0x000fce0008000f00 */
.L_x_227:
[----:B--2---:R2:W3:Y:S02]  /*a8f0*/  SYNCS.PHASECHK.TRANS64.TRYWAIT P0, [R2+URZ+0x200], R5 ;  /* 0x00020005020075a7 */ /* 0x0044e400080011ff */
[----:B---3--:R-:W-:Y:S05]  /*a900*/  @!P0 NANOSLEEP.SYNCS 0x989680 ;  /* 0x009896800000895d */ /* 0x008fea0003900000 */
[----:B------:R-:W3:Y:S02]  /*a910*/  @!P0 SYNCS.PHASECHK.TRANS64 P0, [R2+URZ+0x200], R5 ;  /* 0x00020005020085a7 */ /* 0x000ee400080010ff */
[----:B---3--:R-:W-:Y:S05]  /*a920*/  @!P0 BRA `(.L_x_227) ;  /* 0xfffffffc00f08947 */ /* 0x008fea000383ffff */
[----:B------:R-:W-:Y:S05]  /*a930*/  BRA `(.L_x_228) ;  /* 0xffffff9400307947 */ /* 0x000fea000383ffff */
.L_x_73:
[----:B--2---:R2:W3:Y:S02]  /*a940*/  SYNCS.PHASECHK.TRANS64.TRYWAIT P1, [R2+URZ+0x1f0], R4 ;  /* 0x0001f004020075a7 */ /* 0x0044e400080211ff */
[----:B---3--:R-:W-:Y:S05]  /*a950*/  @!P1 NANOSLEEP.SYNCS 0x989680 ;  /* 0x009896800000995d */ /* 0x008fea0003900000 */
[----:B------:R-:W3:Y:S02]  /*a960*/  @!P1 SYNCS.PHASECHK.TRANS64 P1, [R2+URZ+0x1f0], R4 ;  /* 0x0001f004020095a7 */ /* 0x000ee400080210ff */
[----:B---3--:R-:W-:Y:S05]  /*a970*/  @!P1 BRA `(.L_x_73) ;  /* 0xfffffffc00f09947 */ /* 0x008fea000383ffff */
[----:B------:R-:W-:Y:S05]  /*a980*/  BRA `(.L_x_229) ;  /* 0xffffff9400607947 */ /* 0x000fea000383ffff */
.L_x_76:
[----:B------:R-:W-:-:S07]  /*a990*/  MOV R0, UR4 ;  /* 0x0000000400007c02 */ /* 0x000fce0008000f00 */
.L_x_230:
[----:B--2---:R2:W3:Y:S02]  /*a9a0*/  SYNCS.PHASECHK.TRANS64.TRYWAIT P0, [R0+URZ+0x200], R2 ;  /* 0x00020002000075a7 */ /* 0x0044e400080011ff */
[----:B---3--:R-:W-:Y:S05]  /*a9b0*/  @!P0 NANOSLEEP.SYNCS 0x989680 ;  /* 0x009896800000895d */ /* 0x008fea0003900000 */
[----:B------:R-:W3:Y:S02]  /*a9c0*/  @!P0 SYNCS.PHASECHK.TRANS64 P0, [R0+URZ+0x200], R2 ;  /* 0x00020002000085a7 */ /* 0x000ee400080010ff */
[----:B---3--:R-:W-:Y:S05]  /*a9d0*/  @!P0 BRA `(.L_x_230) ;  /* 0xfffffffc00f08947 */ /* 0x008fea000383ffff */
[----:B------:R-:W-:Y:S05]  /*a9e0*/  BRA `(.L_x_75) ;  /* 0xffffff9400b47947 */ /* 0x000fea000383ffff */
.L_x_85:
[----:B--2---:R-:W-:-:S04]  /*a9f0*/  MOV R5, UR5 ;  /* 0x0000000500057c02 */ /* 0x004fc80008000f00 */
[----:B------:R2:W3:Y:S03]  /*aa00*/  SYNCS.PHASECHK.TRANS64.TRYWAIT P0, [R5+URZ+0x8], R6 ;  /* 0x00000806050075a7 */ /* 0x0004e600080011ff */
[----:B---3--:R-:W-:Y:S05]  /*aa10*/  @!P0 NANOSLEEP.SYNCS 0x989680 ;  /* 0x009896800000895d */ /* 0x008fea0003900000 */
[----:B------:R-:W3:Y:S02]  /*aa20*/  @!P0 SYNCS.PHASECHK.TRANS64 P0, [R5+URZ+0x8], R6 ;  /* 0x00000806050085a7 */ /* 0x000ee400080010ff */
[----:B---3--:R-:W-:Y:S05]  /*aa30*/  @!P0 BRA `(.L_x_85) ;  /* 0xfffffffc00ec8947 */ /* 0x008fea000383ffff */
[----:B------:R-:W-:Y:S05]  /*aa40*/  BRA `(.L_x_84) ;  /* 0xffffff9800687947 */ /* 0x000fea000383ffff */
.L_x_87:
[----:B------:R-:W-:Y:S01]  /*aa50*/  BSSY B0, `(.L_x_231) ;  /* 0x0000006000007945 */ /* 0x000fe20003800000 */
[----:B------:R-:W-:-:S07]  /*aa60*/  MOV R15, 0xffffffff ;  /* 0xffffffff000f7802 */ /* 0x000fce0000000f00 */
[----:B-12--5:R-:W-:Y:S05]  /*aa70*/  WARPSYNC.COLLECTIVE R15, `(.L_x_232) ;  /* 0x000000000f0c7348 */ /* 0x026fea0003c00000 */
[----:B------:R-:W-:Y:S02]  /*aa80*/  ELECT P6, UR79, PT ;  /* 0x00000000004f782f */ /* 0x000fe400038c0000 */
[----:B------:R-:W-:Y:S01]  /*aa90*/  MOV R14, UR79 ;  /* 0x0000004f000e7c02 */ /* 0x000fe20008000f00 */
[----:B-12--5:R-:W-:Y:S10]  /*aaa0*/  ENDCOLLECTIVE ;  /* 0x000000000000791b */ /* 0x026ff40003800000 */
.L_x_232:
[----:B------:R-:W-:Y:S05]  /*aab0*/  BSYNC B0 ;  /* 0x0000000000007941 */ /* 0x000fea0003800000 */
.L_x_231:
[----:B------:R-:W-:Y:S05]  /*aac0*/  BRA `(.L_x_233) ;  /* 0xffffff9800987947 */ /* 0x000fea000383ffff */
.L_x_89:
[----:B--2---:R-:W-:-:S04]  /*aad0*/  MOV R0, UR5 ;  /* 0x0000000500007c02 */ /* 0x004fc80008000f00 */
[----:B------:R2:W3:Y:S03]  /*aae0*/  SYNCS.PHASECHK.TRANS64.TRYWAIT P0, [R0+URZ+0x8], R4 ;  /* 0x00000804000075a7 */ /* 0x0004e600080011ff */
[----:B---3--:R-:W-:Y:S05]  /*aaf0*/  @!P0 NANOSLEEP.SYNCS 0x989680 ;  /* 0x009896800000895d */ /* 0x008fea0003900000 */
[----:B------:R-:W3:Y:S02]  /*ab00*/  @!P0 SYNCS.PHASECHK.TRANS64 P0, [R0+URZ+0x8], R4 ;  /* 0x00000804000085a7 */ /* 0x000ee400080010ff */
[----:B---3--:R-:W-:Y:S05]  /*ab10*/  @!P0 BRA `(.L_x_89) ;  /* 0xfffffffc00ec8947 */ /* 0x008fea000383ffff */
[----:B------:R-:W-:Y:S05]  /*ab20*/  BRA `(.L_x_88) ;  /* 0xffffff98009c7947 */ /* 0x000fea000383ffff */
.L_x_90:
[----:B-1----:R1:W2:Y:S02]  /*ab30*/  SYNCS.PHASECHK.TRANS64.TRYWAIT P0, [R0+URZ+0x1f0], R4 ;  /* 0x0001f004000075a7 */ /* 0x0022a400080011ff */
[----:B--2---:R-:W-:Y:S05]  /*ab40*/  @!P0 NANOSLEEP.SYNCS 0x989680 ;  /* 0x009896800000895d */ /* 0x004fea0003900000 */
[----:B------:R-:W2:Y:S02]  /*ab50*/  @!P0 SYNCS.PHASECHK.TRANS64 P0, [R0+URZ+0x1f0], R4 ;  /* 0x0001f004000085a7 */ /* 0x000ea400080010ff */
[----:B--2---:R-:W-:Y:S05]  /*ab60*/  @!P0 BRA `(.L_x_90) ;  /* 0xfffffffc00f08947 */ /* 0x004fea000383ffff */
[----:B------:R-:W-:Y:S05]  /*ab70*/  BRA `(.L_x_234) ;  /* 0xffffff9c00787947 */ /* 0x000fea000383ffff */
.L_x_92:
[----:B------:R-:W-:-:S07]  /*ab80*/  MOV R0, UR23 ;  /* 0x0000001700007c02 */ /* 0x000fce0008000f00 */
.L_x_235:
[----:B-1----:R1:W2:Y:S02]  /*ab90*/  SYNCS.PHASECHK.TRANS64.TRYWAIT P0, [R0+URZ+0x230], R4 ;  /* 0x00023004000075a7 */ /* 0x0022a400080011ff */
[----:B--2---:R-:W-:Y:S05]  /*aba0*/  @!P0 NANOSLEEP.SYNCS 0x989680 ;  /* 0x009896800000895d */ /* 0x004fea0003900000 */
[----:B------:R-:W2:Y:S02]  /*abb0*/  @!P0 SYNCS.PHASECHK.TRANS64 P0, [R0+URZ+0x230], R4 ;  /* 0x00023004000085a7 */ /* 0x000ea400080010ff */
[----:B--2---:R-:W-:Y:S05]  /*abc0*/  @!P0 BRA `(.L_x_235) ;  /* 0xfffffffc00f08947 */ /* 0x004fea000383ffff */
[----:B------:R-:W-:Y:S05]  /*abd0*/  BRA `(.L_x_236) ;  /* 0xffffff9c00c47947 */ /* 0x000fea000383ffff */
.L_x_95:
[----:B------:R-:W-:Y:S07]  /*abe0*/  MOV R0, UR5 ;  /* 0x0000000500007c02 */ /* 0x000fee0008000f00 */
.L_x_237:
[----:B-1----:R1:W2:Y:S02]  /*abf0*/  SYNCS.PHASECHK.TRANS64.TRYWAIT P0, [R0+URZ], R4 ;  /* 0x00000004000075a7 */ /* 0x0022a400080011ff */
[----:B--2---:R-:W-:Y:S05]  /*ac00*/  @!P0 NANOSLEEP.SYNCS 0x989680 ;  /* 0x009896800000895d */ /* 0x004fea0003900000 */
[----:B------:R-:W2:Y:S02]  /*ac10*/  @!P0 SYNCS.PHASECHK.TRANS64 P0, [R0+URZ], R4 ;  /* 0x00000004000085a7 */ /* 0x000ea400080010ff */
[----:B--2---:R-:W-:Y:S05]  /*ac20*/  @!P0 BRA `(.L_x_237) ;  /* 0xfffffffc00f08947 */ /* 0x004fea000383ffff */
[----:B------:R-:W-:Y:S05]  /*ac30*/  BRA `(.L_x_94) ;  /* 0xffffff9c00d87947 */ /* 0x000fea000383ffff */
.L_x_99:
[----:B-1----:R-:W-:-:S07]  /*ac40*/  MOV R0, UR4 ;  /* 0x0000000400007c02 */ /* 0x002fce0008000f00 */
.L_x_238:
[----:B-1----:R1:W2:Y:S02]  /*ac50*/  SYNCS.PHASECHK.TRANS64.TRYWAIT P0, [R0+URZ], R2 ;  /* 0x00000002000075a7 */ /* 0x0022a400080011ff */
[----:B--2---:R-:W-:Y:S05]  /*ac60*/  @!P0 NANOSLEEP.SYNCS 0x989680 ;  /* 0x009896800000895d */ /* 0x004fea0003900000 */
[----:B------:R-:W2:Y:S02]  /*ac70*/  @!P0 SYNCS.PHASECHK.TRANS64 P0, [R0+URZ], R2 ;  /* 0x00000002000085a7 */ /* 0x000ea400080010ff */
[----:B--2---:R-:W-:Y:S05]  /*ac80*/  @!P0 BRA `(.L_x_238) ;  /* 0xfffffffc00f08947 */ /* 0x004fea000383ffff */
[----:B------:R-:W-:Y:S05]  /*ac90*/  BRA `(.L_x_239) ;  /* 0xffffffa000a47947 */ /* 0x000fea000383ffff */
.L_x_100:
[----:B------:R-:W-:-:S07]  /*aca0*/  MOV R0, UR5 ;  /* 0x0000000500007c02 */ /* 0x000fce0008000f00 */
.L_x_240:
[----:B-1----:R1:W2:Y:S02]  /*acb0*/  SYNCS.PHASECHK.TRANS64.TRYWAIT P0, [R0+URZ], R3 ;  /* 0x00000003000075a7 */ /* 0x0022a400080011ff */
[----:B--2---:R-:W-:Y:S05]  /*acc0*/  @!P0 NANOSLEEP.SYNCS 0x989680 ;  /* 0x009896800000895d */ /* 0x004fea0003900000 */
[----:B------:R-:W2:Y:S02]  /*acd0*/  @!P0 SYNCS.PHASECHK.TRANS64 P0, [R0+URZ], R3 ;  /* 0x00000003000085a7 */ /* 0x000ea400080010ff */
[----:B--2---:R-:W-:Y:S05]  /*ace0*/  @!P0 BRA `(.L_x_240) ;  /* 0xfffffffc00f08947 */ /* 0x004fea000383ffff */
[----:B------:R-:W-:Y:S05]  /*acf0*/  BRA `(.L_x_241) ;  /* 0xffffffa000b07947 */ /* 0x000fea000383ffff */
.L_x_101:
[----:B------:R-:W-:-:S07]  /*ad00*/  MOV R0, UR5 ;  /* 0x0000000500007c02 */ /* 0x000fce0008000f00 */
.L_x_242:
[----:B-1----:R1:W2:Y:S02]  /*ad10*/  SYNCS.PHASECHK.TRANS64.TRYWAIT P0, [R0+URZ], R3 ;  /* 0x00000003000075a7 */ /* 0x0022a400080011ff */
[----:B--2---:R-:W-:Y:S05]  /*ad20*/  @!P0 NANOSLEEP.SYNCS 0x989680 ;  /* 0x009896800000895d */ /* 0x004fea0003900000 */
[----:B------:R-:W2:Y:S02]  /*ad30*/  @!P0 SYNCS.PHASECHK.TRANS64 P0, [R0+URZ], R3 ;  /* 0x00000003000085a7 */ /* 0x000ea400080010ff */
[----:B--2---:R-:W-:Y:S05]  /*ad40*/  @!P0 BRA `(.L_x_242) ;  /* 0xfffffffc00f08947 */ /* 0x004fea000383ffff */
[----:B------:R-:W-:Y:S05]  /*ad50*/  BRA `(.L_x_243) ;  /* 0xffffffa000bc7947 */ /* 0x000fea000383ffff */
.L_x_104:
[----:B------:R-:W-:-:S07]  /*ad60*/  MOV R0, UR17 ;  /* 0x0000001100007c02 */ /* 0x000fce0008000f00 */
.L_x_244:
[----:B-1----:R1:W2:Y:S02]  /*ad70*/  SYNCS.PHASECHK.TRANS64.TRYWAIT P1, [R0+URZ+0x270], R2 ;  /* 0x00027002000075a7 */ /* 0x0022a400080211ff */
[----:B--2---:R-:W-:Y:S05]  /*ad80*/  @!P1 NANOSLEEP.SYNCS 0x989680 ;  /* 0x009896800000995d */ /* 0x004fea0003900000 */
[----:B------:R-:W2:Y:S02]  /*ad90*/  @!P1 SYNCS.PHASECHK.TRANS64 P1, [R0+URZ+0x270], R2 ;  /* 0x00027002000095a7 */ /* 0x000ea400080210ff */
[----:B--2---:R-:W-:Y:S05]  /*ada0*/  @!P1 BRA `(.L_x_244) ;  /* 0xfffffffc00f09947 */ /* 0x004fea000383ffff */
[----:B------:R-:W-:Y:S05]  /*adb0*/  BRA `(.L_x_245) ;  /* 0xffffffa400087947 */ /* 0x000fea000383ffff */
.L_x_109:
[----:B---3--:R3:W4:Y:S02]  /*adc0*/  SYNCS.PHASECHK.TRANS64.TRYWAIT P0, [R12+URZ+0x1f0], R0 ;  /* 0x0001f0000c0075a7 */ /* 0x00872400080011ff */
[----:B----4-:R-:W-:Y:S05]  /*add0*/  @!P0 NANOSLEEP.SYNCS 0x989680 ;  /* 0x009896800000895d */ /* 0x010fea0003900000 */
[----:B------:R-:W4:Y:S02]  /*ade0*/  @!P0 SYNCS.PHASECHK.TRANS64 P0, [R12+URZ+0x1f0], R0 ;  /* 0x0001f0000c0085a7 */ /* 0x000f2400080010ff */
[----:B----4-:R-:W-:Y:S05]  /*adf0*/  @!P0 BRA `(.L_x_109) ;  /* 0xfffffffc00f08947 */ /* 0x010fea000383ffff */
[----:B------:R-:W-:Y:S05]  /*ae00*/  BRA `(.L_x_246) ;  /* 0xffffffa800307947 */ /* 0x000fea000383ffff */
.L_x_112:
[----:B-1----:R-:W-:Y:S07]  /*ae10*/  MOV R0, UR21 ;  /* 0x0000001500007c02 */ /* 0x002fee0008000f00 */
.L_x_247:
[----:B-1----:R1:W3:Y:S02]  /*ae20*/  SYNCS.PHASECHK.TRANS64.TRYWAIT P2, [R0+URZ+0x1e8], R6 ;  /* 0x0001e806000075a7 */ /* 0x0022e400080411ff */
[----:B---3--:R-:W-:Y:S05]  /*ae30*/  @!P2 NANOSLEEP.SYNCS 0x989680 ;  /* 0x009896800000a95d */ /* 0x008fea0003900000 */
[----:B------:R-:W3:Y:S02]  /*ae40*/  @!P2 SYNCS.PHASECHK.TRANS64 P2, [R0+URZ+0x1e8], R6 ;  /* 0x0001e8060000a5a7 */ /* 0x000ee400080410ff */
[----:B---3--:R-:W-:Y:S05]  /*ae50*/  @!P2 BRA `(.L_x_247) ;  /* 0xfffffffc00f0a947 */ /* 0x008fea000383ffff */
[----:B------:R-:W-:Y:S05]  /*ae60*/  BRA `(.L_x_111) ;  /* 0xffffffac00987947 */ /* 0x000fea000383ffff */
.L_x_115:
[----:B------:R-:W-:Y:S07]  /*ae70*/  MOV R0, UR21 ;  /* 0x0000001500007c02 */ /* 0x000fee0008000f00 */
.L_x_248:
[----:B-1----:R1:W3:Y:S02]  /*ae80*/  SYNCS.PHASECHK.TRANS64.TRYWAIT P0, [R0+URZ+0x1c0], R9 ;  /* 0x0001c009000075a7 */ /* 0x0022e400080011ff */
[----:B---3--:R-:W-:Y:S05]  /*ae90*/  @!P0 NANOSLEEP.SYNCS 0x989680 ;  /* 0x009896800000895d */ /* 0x008fea0003900000 */
[----:B------:R-:W3:Y:S02]  /*aea0*/  @!P0 SYNCS.PHASECHK.TRANS64 P0, [R0+URZ+0x1c0], R9 ;  /* 0x0001c009000085a7 */ /* 0x000ee400080010ff */
[----:B---3--:R-:W-:Y:S05]  /*aeb0*/  @!P0 BRA `(.L_x_248) ;  /* 0xfffffffc00f08947 */ /* 0x008fea000383ffff */
[----:B------:R-:W-:Y:S05]  /*aec0*/  BRA `(.L_x_249) ;  /* 0xffffffac00f47947 */ /* 0x000fea000383ffff */
.L_x_116:
[----:B------:R-:W-:Y:S07]  /*aed0*/  MOV R0, UR21 ;  /* 0x0000001500007c02 */ /* 0x000fee0008000f00 */
.L_x_250:
[----:B-1----:R1:W3:Y:S02]  /*aee0*/  SYNCS.PHASECHK.TRANS64.TRYWAIT P0, [R0+URZ+0x1c8], R9 ;  /* 0x0001c809000075a7 */ /* 0x0022e400080011ff */
[----:B---3--:R-:W-:Y:S05]  /*aef0*/  @!P0 NANOSLEEP.SYNCS 0x989680 ;  /* 0x009896800000895d */ /* 0x008fea0003900000 */
[----:B------:R-:W3:Y:S02]  /*af00*/  @!P0 SYNCS.PHASECHK.TRANS64 P0, [R0+URZ+0x1c8], R9 ;  /* 0x0001c809000085a7 */ /* 0x000ee400080010ff */
[----:B---3--:R-:W-:Y:S05]  /*af10*/  @!P0 BRA `(.L_x_250) ;  /* 0xfffffffc00f08947 */ /* 0x008fea000383ffff */
[----:B------:R-:W-:Y:S05]  /*af20*/  BRA `(.L_x_251) ;  /* 0xffffffb000507947 */ /* 0x000fea000383ffff */
.L_x_117:
[----:B------:R-:W-:Y:S07]  /*af30*/  MOV R0, UR21 ;  /* 0x0000001500007c02 */ /* 0x000fee0008000f00 */
.L_x_252:
[----:B-1----:R1:W3:Y:S02]  /*af40*/  SYNCS.PHASECHK.TRANS64.TRYWAIT P0, [R0+URZ+0x1d0], R9 ;  /* 0x0001d009000075a7 */ /* 0x0022e400080011ff */
[----:B---3--:R-:W-:Y:S05]  /*af50*/  @!P0 NANOSLEEP.SYNCS 0x989680 ;  /* 0x009896800000895d */ /* 0x008fea0003900000 */
[----:B------:R-:W3:Y:S02]  /*af60*/  @!P0 SYNCS.PHASECHK.TRANS64 P0, [R0+URZ+0x1d0], R9 ;  /* 0x0001d009000085a7 */ /* 0x000ee400080010ff */
[----:B---3--:R-:W-:Y:S05]  /*af70*/  @!P0 BRA `(.L_x_252) ;  /* 0xfffffffc00f08947 */ /* 0x008fea000383ffff */
[----:B------:R-:W-:Y:S05]  /*af80*/  BRA `(.L_x_253) ;  /* 0xffffffb000ac7947 */ /* 0x000fea000383ffff */
.L_x_118:
[----:B------:R-:W-:Y:S07]  /*af90*/  MOV R0, UR21 ;  /* 0x0000001500007c02 */ /* 0x000fee0008000f00 */
.L_x_254:
[----:B-1----:R1:W3:Y:S02]  /*afa0*/  SYNCS.PHASECHK.TRANS64.TRYWAIT P0, [R0+URZ+0x1d8], R9 ;  /* 0x0001d809000075a7 */ /* 0x0022e400080011ff */
[----:B---3--:R-:W-:Y:S05]  /*afb0*/  @!P0 NANOSLEEP.SYNCS 0x989680 ;  /* 0x009896800000895d */ /* 0x008fea0003900000 */
[----:B------:R-:W3:Y:S02]  /*afc0*/  @!P0 SYNCS.PHASECHK.TRANS64 P0, [R0+URZ+0x1d8], R9 ;  /* 0x0001d809000085a7 */ /* 0x000ee400080010ff */
[----:B---3--:R-:W-:Y:S05]  /*afd0*/  @!P0 BRA `(.L_x_254) ;  /* 0xfffffffc00f08947 */ /* 0x008fea000383ffff */
[----:B------:R-:W-:Y:S05]  /*afe0*/  BRA `(.L_x_255) ;  /* 0xffffffb400087947 */ /* 0x000fea000383ffff */
.L_x_120:
[----:B------:R-:W-:-:S07]  /*aff0*/  MOV R0, UR21 ;  /* 0x0000001500007c02 */ /* 0x000fce0008000f00 */
.L_x_256:
[----:B-1----:R1:W4:Y:S02]  /*b000*/  SYNCS.PHASECHK.TRANS64.TRYWAIT P0, [R0+URZ+0x1c0], R2 ;  /* 0x0001c002000075a7 */ /* 0x00232400080011ff */
[----:B----4-:R-:W-:Y:S05]  /*b010*/  @!P0 NANOSLEEP.SYNCS 0x989680 ;  /* 0x009896800000895d */ /* 0x010fea0003900000 */
[----:B------:R-:W4:Y:S02]  /*b020*/  @!P0 SYNCS.PHASECHK.TRANS64 P0, [R0+URZ+0x1c0], R2 ;  /* 0x0001c002000085a7 */ /* 0x000f2400080010ff */
[----:B----4-:R-:W-:Y:S05]  /*b030*/  @!P0 BRA `(.L_x_256) ;  /* 0xfffffffc00f08947 */ /* 0x010fea000383ffff */
[----:B------:R-:W-:Y:S05]  /*b040*/  BRA `(.L_x_257) ;  /* 0xffffffb400947947 */ /* 0x000fea000383ffff */
.L_x_121:
[----:B-1----:R-:W-:-:S07]  /*b050*/  MOV R0, UR21 ;  /* 0x0000001500007c02 */ /* 0x002fce0008000f00 */
.L_x_258:
[----:B-1----:R1:W4:Y:S02]  /*b060*/  SYNCS.PHASECHK.TRANS64.TRYWAIT P0, [R0+URZ+0x1c8], R2 ;  /* 0x0001c802000075a7 */ /* 0x00232400080011ff */
[----:B----4-:R-:W-:Y:S05]  /*b070*/  @!P0 NANOSLEEP.SYNCS 0x989680 ;  /* 0x009896800000895d */ /* 0x010fea0003900000 */
[----:B------:R-:W4:Y:S02]  /*b080*/  @!P0 SYNCS.PHASECHK.TRANS64 P0, [R0+URZ+0x1c8], R2 ;  /* 0x0001c802000085a7 */ /* 0x000f2400080010ff */
[----:B----4-:R-:W-:Y:S05]  /*b090*/  @!P0 BRA `(.L_x_258) ;  /* 0xfffffffc00f08947 */ /* 0x010fea000383ffff */
[----:B------:R-:W-:Y:S05]  /*b0a0*/  BRA `(.L_x_259) ;  /* 0xffffffb400847947 */ /* 0x000fea000383ffff */
.L_x_122:
[----:B-1----:R-:W-:-:S07]  /*b0b0*/  MOV R0, UR21 ;  /* 0x0000001500007c02 */ /* 0x002fce0008000f00 */
.L_x_260:
[----:B-1----:R1:W4:Y:S02]  /*b0c0*/  SYNCS.PHASECHK.TRANS64.TRYWAIT P0, [R0+URZ+0x1d0], R2 ;  /* 0x0001d002000075a7 */ /* 0x00232400080011ff */
[----:B----4-:R-:W-:Y:S05]  /*b0d0*/  @!P0 NANOSLEEP.SYNCS 0x989680 ;  /* 0x009896800000895d */ /* 0x010fea0003900000 */
[----:B------:R-:W4:Y:S02]  /*b0e0*/  @!P0 SYNCS.PHASECHK.TRANS64 P0, [R0+URZ+0x1d0], R2 ;  /* 0x0001d002000085a7 */ /* 0x000f2400080010ff */
[----:B----4-:R-:W-:Y:S05]  /*b0f0*/  @!P0 BRA `(.L_x_260) ;  /* 0xfffffffc00f08947 */ /* 0x010fea000383ffff */
[----:B------:R-:W-:Y:S05]  /*b100*/  BRA `(.L_x_261) ;  /* 0xffffffb400747947 */ /* 0x000fea000383ffff */
.L_x_124:
[----:B--2---:R2:W3:Y:S02]  /*b110*/  SYNCS.PHASECHK.TRANS64.TRYWAIT P0, [R3+URZ+0x1f0], R0 ;  /* 0x0001f000030075a7 */ /* 0x0044e400080011ff */
[----:B---3--:R-:W-:Y:S05]  /*b120*/  @!P0 NANOSLEEP.SYNCS 0x989680 ;  /* 0x009896800000895d */ /* 0x008fea0003900000 */
[----:B------:R-:W3:Y:S02]  /*b130*/  @!P0 SYNCS.PHASECHK.TRANS64 P0, [R3+URZ+0x1f0], R0 ;  /* 0x0001f000030085a7 */ /* 0x000ee400080010ff */
[----:B---3--:R-:W-:Y:S05]  /*b140*/  @!P0 BRA `(.L_x_124) ;  /* 0xfffffffc00f08947 */ /* 0x008fea000383ffff */
[----:B------:R-:W-:Y:S05]  /*b150*/  BRA `(.L_x_262) ;  /* 0xffffffb800387947 */ /* 0x000fea000383ffff */
.L_x_135:
[----:B-1----:R-:W-:Y:S04]  /*b160*/  MOV R2, UR43 ;  /* 0x0000002b00027c02 */ /* 0x002fe80008000f00 */
[----:B------:R1:W2:Y:S03]  /*b170*/  SYNCS.PHASECHK.TRANS64.TRYWAIT P0, [R2+URZ+0x1a0], R3 ;  /* 0x0001a003020075a7 */ /* 0x0002a600080011ff */
[----:B--2---:R-:W-:Y:S05]  /*b180*/  @!P0 NANOSLEEP.SYNCS 0x989680 ;  /* 0x009896800000895d */ /* 0x004fea0003900000 */
[----:B------:R-:W2:Y:S02]  /*b190*/  @!P0 SYNCS.PHASECHK.TRANS64 P0, [R2+URZ+0x1a0], R3 ;  /* 0x0001a003020085a7 */ /* 0x000ea400080010ff */
[----:B--2---:R-:W-:Y:S05]  /*b1a0*/  @!P0 BRA `(.L_x_135) ;  /* 0xfffffffc00ec8947 */ /* 0x004fea000383ffff */
[----:B------:R-:W-:Y:S05]  /*b1b0*/  BRA `(.L_x_134) ;  /* 0xffffffc400887947 */ /* 0x000fea000383ffff */
.L_x_137:
[----:B-1----:R1:W3:Y:S02]  /*b1c0*/  SYNCS.PHASECHK.TRANS64.TRYWAIT P1, [R54+URZ+0x210], R0 ;  /* 0x00021000360075a7 */ /* 0x0022e400080211ff */
[----:B---3--:R-:W-:Y:S05]  /*b1d0*/  @!P1 NANOSLEEP.SYNCS 0x989680 ;  /* 0x009896800000995d */ /* 0x008fea0003900000 */
[----:B------:R-:W3:Y:S02]  /*b1e0*/  @!P1 SYNCS.PHASECHK.TRANS64 P1, [R54+URZ+0x210], R0 ;  /* 0x00021000360095a7 */ /* 0x000ee400080210ff */
[----:B---3--:R-:W-:Y:S05]  /*b1f0*/  @!P1 BRA `(.L_x_137) ;  /* 0xfffffffc00f09947 */ /* 0x008fea000383ffff */
[----:B------:R-:W-:Y:S05]  /*b200*/  BRA `(.L_x_136) ;  /* 0xffffffc400a87947 */ /* 0x000fea000383ffff */
.L_x_146:
[----:B--2---:R2:W3:Y:S02]  /*b210*/  SYNCS.PHASECHK.TRANS64.TRYWAIT P0, [R2+URZ+0x1a0], R0 ;  /* 0x0001a000020075a7 */ /* 0x0044e400080011ff */
[----:B---3--:R-:W-:Y:S05]  /*b220*/  @!P0 NANOSLEEP.SYNCS 0x989680 ;  /* 0x009896800000895d */ /* 0x008fea0003900000 */
[----:B------:R-:W3:Y:S02]  /*b230*/  @!P0 SYNCS.PHASECHK.TRANS64 P0, [R2+URZ+0x1a0], R0 ;  /* 0x0001a000020085a7 */ /* 0x000ee400080010ff */
[----:B---3--:R-:W-:Y:S05]  /*b240*/  @!P0 BRA `(.L_x_146) ;  /* 0xfffffffc00f08947 */ /* 0x008fea000383ffff */
[----:B------:R-:W-:Y:S05]  /*b250*/  BRA `(.L_x_145) ;  /* 0xffffffcc00b87947 */ /* 0x000fea000383ffff */
.L_x_154:
[----:B--2---:R2:W3:Y:S02]  /*b260*/  SYNCS.PHASECHK.TRANS64.TRYWAIT P0, [R2+URZ+0x1a0], R4 ;  /* 0x0001a004020075a7 */ /* 0x0044e400080011ff */
[----:B---3--:R-:W-:Y:S05]  /*b270*/  @!P0 NANOSLEEP.SYNCS 0x989680 ;  /* 0x009896800000895d */ /* 0x008fea0003900000 */
[----:B------:R-:W3:Y:S02]  /*b280*/  @!P0 SYNCS.PHASECHK.TRANS64 P0, [R2+URZ+0x1a0], R4 ;  /* 0x0001a004020085a7 */ /* 0x000ee400080010ff */
[----:B---3--:R-:W-:Y:S05]  /*b290*/  @!P0 BRA `(.L_x_154) ;  /* 0xfffffffc00f08947 */ /* 0x008fea000383ffff */
[----:B------:R-:W-:Y:S05]  /*b2a0*/  BRA `(.L_x_153) ;  /* 0xffffffd400d87947 */ /* 0x000fea000383ffff */
.L_x_162:
[----:B--2---:R2:W3:Y:S02]  /*b2b0*/  SYNCS.PHASECHK.TRANS64.TRYWAIT P0, [R3+URZ+0x1a0], R0 ;  /* 0x0001a000030075a7 */ /* 0x0044e400080011ff */
[----:B---3--:R-:W-:Y:S05]  /*b2c0*/  @!P0 NANOSLEEP.SYNCS 0x989680 ;  /* 0x009896800000895d */ /* 0x008fea0003900000 */
[----:B------:R-:W3:Y:S02]  /*b2d0*/  @!P0 SYNCS.PHASECHK.TRANS64 P0, [R3+URZ+0x1a0], R0 ;  /* 0x0001a000030085a7 */ /* 0x000ee400080010ff */
[----:B---3--:R-:W-:Y:S05]  /*b2e0*/  @!P0 BRA `(.L_x_162) ;  /* 0xfffffffc00f08947 */ /* 0x008fea000383ffff */
[----:B------:R-:W-:Y:S05]  /*b2f0*/  BRA `(.L_x_161) ;  /* 0xffffffdc00f87947 */ /* 0x000fea000383ffff */
        .weak           $__internal_0_$__cuda_sm10x_tcgen05_guardrail_trap_col_being_dealloced_not_returned_by_alloc
        .type           $__internal_0_$__cuda_sm10x_tcgen05_guardrail_trap_col_being_dealloced_not_returned_by_alloc,@function
        .size           $__internal_0_$__cuda_sm10x_tcgen05_guardrail_trap_col_being_dealloced_not_returned_by_alloc,($__internal_1_$__cuda_sm10x_tcgen05_guardrail_trap_phase_invalid_during_alloc - $__internal_0_$__cuda_sm10x_tcgen05_guardrail_trap_col_being_dealloced_not_returned_by_alloc)
$__internal_0_$__cuda_sm10x_tcgen05_guardrail_trap_col_being_dealloced_not_returned_by_alloc:
[----:B------:R-:W-:Y:S05]  /*b300*/  BPT.TRAP 0x1 ;  /* 0x000000040000795c */ /* 0x000fea0000300000 */
[----:B------:R-:W-:-:S04]  /*b310*/  HFMA2 R3, -RZ, RZ, 0, 0 ;  /* 0x00000000ff037431 */ /* 0x000fc800000001ff */
[----:B------:R-:W-:Y:S05]  /*b320*/  RET.REL.NODEC R2 `(_ZN7cutlass13device_kernelINS_4gemm6kernel13GemmUniversalIN4cute5tupleIJiiiiEEENS1_10collective13CollectiveMmaINS1_35MainloopSm100TmaUmmaWarpSpecializedILi26ELi2ELi4ENS5_IJNS4_1CILi4EEENSA_ILi2EEENSA_ILi1EEEEEEEENS5_IJNSA_ILi128EEESG_NSA_ILi32EEEEEENS_10bfloat16_tENS5_IJlSD_lEEESJ_SK_NS4_8TiledMMAINS4_8MMA_AtomIJNS4_26SM100_MMA_F16BF16_2x1SM_SSISJ_SJ_fLi128ELi128ELNS4_4UMMA5MajorE0ELSP_0ELNSO_7ScaleInE0ELSQ_0EEEEEENS4_6LayoutINS5_IJSD_SD_SD_EEENS5_IJNSA_ILi0EEESV_SV_EEEEENS5_IJNS4_10UnderscoreESY_SY_EEEEENS4_28SM100_TMA_2SM_LOAD_MULTICASTENS4_14ComposedLayoutINS4_7SwizzleILi2ELi4ELi3EEENS4_18smem_ptr_flag_bitsILi16EEENST_INS5_IJNSA_ILi8EEESH_EEENS5_IJSH_SD_EEEEEEEvNS4_8identityES11_S1B_vS1C_EENS_8epilogue10collective18CollectiveEpilogueINS1E_23Sm100TmaWarpSpecializedILi4ELi2ELi16ELb1ELb0EEEJNS5_IJNSA_ILi64EEESG_SH_EEENS5_IJNST_IS1J_SD_EENST_INS5_IJNSA_ILi16EEESC_EEENS5_IJSD_S1J_EEEEEEEESJ_SK_SJ_SK_NS1E_6fusion15FusionCallbacksIS1I_NS1R_17LinearCombinationISJ_fSJ_fLNS_15FloatRoundStyleE2EEES1K_S1Q_JEEENS4_5SM1004TMEM4LOAD26SM100_TMEM_LOAD_32dp32b16xENS4_13SM90_TMA_LOADENS12_INS13_ILi1ELi4ELi3EEES16_NST_INS5_IJS17_S1M_EEENS5_IJS1M_SD_EEEEEEENS4_39AutoVectorizingCopyWithAssumedAlignmentILi128EEENS4_14SM90_TMA_STOREES26_S28_S28_EEEvvEEEEvNT_6ParamsE) ;  /* 0xffffff4c02347950 */ /* 0x000fea0003c3ffff */
        .weak           $__internal_1_$__cuda_sm10x_tcgen05_guardrail_trap_phase_invalid_during_alloc
        .type           $__internal_1_$__cuda_sm10x_tcgen05_guardrail_trap_phase_invalid_during_alloc,@function
        .size           $__internal_1_$__cuda_sm10x_tcgen05_guardrail_trap_phase_invalid_during_alloc,($__internal_2_$__cuda_sm10x_tcgen05_guardrail_trap_unallocated_columns_being_dealloced - $__internal_1_$__cuda_sm10x_tcgen05_guardrail_trap_phase_invalid_during_alloc)
$__internal_1_$__cuda_sm10x_tcgen05_guardrail_trap_phase_invalid_during_alloc:
[----:B------:R-:W-:Y:S05]  /*b330*/  BPT.TRAP 0x1 ;  /* 0x000000040000795c */ /* 0x000fea0000300000 */
[----:B------:R-:W-:-:S04]  /*b340*/  MOV R5, 0x0 ;  /* 0x0000000000057802 */ /* 0x000fc80000000f00 */
[----:B------:R-:W-:Y:S05]  /*b350*/  RET.REL.NODEC R4 `(_ZN7cutlass13device_kernelINS_4gemm6kernel13GemmUniversalIN4cute5tupleIJiiiiEEENS1_10collective13CollectiveMmaINS1_35MainloopSm100TmaUmmaWarpSpecializedILi26ELi2ELi4ENS5_IJNS4_1CILi4EEENSA_ILi2EEENSA_ILi1EEEEEEEENS5_IJNSA_ILi128EEESG_NSA_ILi32EEEEEENS_10bfloat16_tENS5_IJlSD_lEEESJ_SK_NS4_8TiledMMAINS4_8MMA_AtomIJNS4_26SM100_MMA_F16BF16_2x1SM_SSISJ_SJ_fLi128ELi128ELNS4_4UMMA5MajorE0ELSP_0ELNSO_7ScaleInE0ELSQ_0EEEEEENS4_6LayoutINS5_IJSD_SD_SD_EEENS5_IJNSA_ILi0EEESV_SV_EEEEENS5_IJNS4_10UnderscoreESY_SY_EEEEENS4_28SM100_TMA_2SM_LOAD_MULTICASTENS4_14ComposedLayoutINS4_7SwizzleILi2ELi4ELi3EEENS4_18smem_ptr_flag_bitsILi16EEENST_INS5_IJNSA_ILi8EEESH_EEENS5_IJSH_SD_EEEEEEEvNS4_8identityES11_S1B_vS1C_EENS_8epilogue10collective18CollectiveEpilogueINS1E_23Sm100TmaWarpSpecializedILi4ELi2ELi16ELb1ELb0EEEJNS5_IJNSA_ILi64EEESG_SH_EEENS5_IJNST_IS1J_SD_EENST_INS5_IJNSA_ILi16EEESC_EEENS5_IJSD_S1J_EEEEEEEESJ_SK_SJ_SK_NS1E_6fusion15FusionCallbacksIS1I_NS1R_17LinearCombinationISJ_fSJ_fLNS_15FloatRoundStyleE2EEES1K_S1Q_JEEENS4_5SM1004TMEM4LOAD26SM100_TMEM_LOAD_32dp32b16xENS4_13SM90_TMA_LOADENS12_INS13_ILi1ELi4ELi3EEES16_NST_INS5_IJS17_S1M_EEENS5_IJS1M_SD_EEEEEEENS4_39AutoVectorizingCopyWithAssumedAlignmentILi128EEENS4_14SM90_TMA_STOREES26_S28_S28_EEEvvEEEEvNT_6ParamsE) ;  /* 0xffffff4c04287950 */ /* 0x000fea0003c3ffff */
        .weak           $__internal_2_$__cuda_sm10x_tcgen05_guardrail_trap_unallocated_columns_being_dealloced
        .type           $__internal_2_$__cuda_sm10x_tcgen05_guardrail_trap_unallocated_columns_being_dealloced,@function
        .size           $__internal_2_$__cuda_sm10x_tcgen05_guardrail_trap_unallocated_columns_being_dealloced,(.L_x_264 - $__internal_2_$__cuda_sm10x_tcgen05_guardrail_trap_unallocated_columns_being_dealloced)
$__internal_2_$__cuda_sm10x_tcgen05_guardrail_trap_unallocated_columns_being_dealloced:
[----:B------:R-:W-:Y:S05]  /*b360*/  BPT.TRAP 0x1 ;  /* 0x000000040000795c */ /* 0x000fea0000300000 */
[----:B------:R-:W-:-:S04]  /*b370*/  HFMA2 R3, -RZ, RZ, 0, 0 ;  /* 0x00000000ff037431 */ /* 0x000fc800000001ff */
[----:B------:R-:W-:Y:S05]  /*b380*/  RET.REL.NODEC R2 `(_ZN7cutlass13device_kernelINS_4gemm6kernel13GemmUniversalIN4cute5tupleIJiiiiEEENS1_10collective13CollectiveMmaINS1_35MainloopSm100TmaUmmaWarpSpecializedILi26ELi2ELi4ENS5_IJNS4_1CILi4EEENSA_ILi2EEENSA_ILi1EEEEEEEENS5_IJNSA_ILi128EEESG_NSA_ILi32EEEEEENS_10bfloat16_tENS5_IJlSD_lEEESJ_SK_NS4_8TiledMMAINS4_8MMA_AtomIJNS4_26SM100_MMA_F16BF16_2x1SM_SSISJ_SJ_fLi128ELi128ELNS4_4UMMA5MajorE0ELSP_0ELNSO_7ScaleInE0ELSQ_0EEEEEENS4_6LayoutINS5_IJSD_SD_SD_EEENS5_IJNSA_ILi0EEESV_SV_EEEEENS5_IJNS4_10UnderscoreESY_SY_EEEEENS4_28SM100_TMA_2SM_LOAD_MULTICASTENS4_14ComposedLayoutINS4_7SwizzleILi2ELi4ELi3EEENS4_18smem_ptr_flag_bitsILi16EEENST_INS5_IJNSA_ILi8EEESH_EEENS5_IJSH_SD_EEEEEEEvNS4_8identityES11_S1B_vS1C_EENS_8epilogue10collective18CollectiveEpilogueINS1E_23Sm100TmaWarpSpecializedILi4ELi2ELi16ELb1ELb0EEEJNS5_IJNSA_ILi64EEESG_SH_EEENS5_IJNST_IS1J_SD_EENST_INS5_IJNSA_ILi16EEESC_EEENS5_IJSD_S1J_EEEEEEEESJ_SK_SJ_SK_NS1E_6fusion15FusionCallbacksIS1I_NS1R_17LinearCombinationISJ_fSJ_fLNS_15FloatRoundStyleE2EEES1K_S1Q_JEEENS4_5SM1004TMEM4LOAD26SM100_TMEM_LOAD_32dp32b16xENS4_13SM90_TMA_LOADENS12_INS13_ILi1ELi4ELi3EEES16_NST_INS5_IJS17_S1M_EEENS5_IJS1M_SD_EEEEEEENS4_39AutoVectorizingCopyWithAssumedAlignmentILi128EEENS4_14SM90_TMA_STOREES26_S28_S28_EEEvvEEEEvNT_6ParamsE) ;  /* 0xffffff4c021c7950 */ /* 0x000fea0003c3ffff */
.L_x_263:
[----:B------:R-:W-:-:S00]  /*b390*/  BRA `(.L_x_263) ;  /* 0xfffffffc00fc7947 */ /* 0x000fc0000383ffff */
[----:B------:R-:W-:-:S00]  /*b3a0*/  NOP ;  /* 0x0000000000007918 */ /* 0x000fc00000000000 */
        /* <DEDUP_REMOVED lines=13> */
.L_x_264:


//--------------------- .nv.global.init           --------------------------
	.section	.nv.global.init,"aw",@progbits
.nv.global.init:
	.type		$str$27,@object
	.size		$str$27,($str$28 - $str$27)
$str$27:
        /*0000*/ 	.byte	0x28, 0x61, 0x64, 0x64, 0x72, 0x65, 0x73, 0x73, 0x20, 0x26, 0x20, 0x6d, 0x61, 0x73, 0x6b, 0x29
        /*0010*/ 	.byte	0x20, 0x3d, 0x3d, 0x20, 0x30, 0x00
	.type		$str$28,@object
	.size		$str$28,($str$26 - $str$28)
$str$28:
        /*0016*/ 	.byte	0x2f, 0x74, 0x6d, 0x70, 0x2f, 0x63, 0x75, 0x74, 0x6c, 0x61, 0x73, 0x73, 0x5f, 0x73, 0x77, 0x65
        /*0026*/ 	.byte	0x65, 0x70, 0x5f, 0x73, 0x72, 0x63, 0x2f, 0x69, 0x6e, 0x63, 0x6c, 0x75, 0x64, 0x65, 0x2f, 0x63
        /*0036*/ 	.byte	0x75, 0x74, 0x65, 0x2f, 0x70, 0x6f, 0x69, 0x6e, 0x74, 0x65, 0x72, 0x5f, 0x66, 0x6c, 0x61, 0x67
        /*0046*/ 	.byte	0x67, 0x65, 0x64, 0x2e, 0x68, 0x70, 0x70, 0x00
	.type		$str$26,@object
	.size		$str$26,($str$25 - $str$26)
$str$26:
        /*004e*/ 	.byte	0x2f, 0x74, 0x6d, 0x70, 0x2f, 0x63, 0x75, 0x74, 0x6c, 0x61, 0x73, 0x73, 0x5f, 0x73, 0x77, 0x65
        /*005e*/ 	.byte	0x65, 0x70, 0x5f, 0x73, 0x72, 0x63, 0x2f, 0x69, 0x6e, 0x63, 0x6c, 0x75, 0x64, 0x65, 0x2f, 0x63
        /*006e*/ 	.byte	0x75, 0x74, 0x65, 0x2f, 0x61, 0x74, 0x6f, 0x6d, 0x2f, 0x63, 0x6f, 0x70, 0x79, 0x5f, 0x74, 0x72
        /*007e*/ 	.byte	0x61, 0x69, 0x74, 0x73, 0x5f, 0x73, 0x6d, 0x31, 0x30, 0x30, 0x2e, 0x68, 0x70, 0x70, 0x00
	.type		$str$25,@object
	.size		$str$25,(__unnamed_1 - $str$25)
$str$25:
        /*008d*/ 	.byte	0x28, 0x28, 0x75, 0x69, 0x6e, 0x74, 0x33, 0x32, 0x5f, 0x74, 0x28, 0x74, 0x68, 0x72, 0x65, 0x61
        /*009d*/ 	.byte	0x64, 0x49, 0x64, 0x78, 0x2e, 0x78, 0x29, 0x20, 0x2f, 0x20, 0x33, 0x32, 0x29, 0x20, 0x25, 0x20
        /*00ad*/ 	.byte	0x34, 0x29, 0x20, 0x3d, 0x3d, 0x20, 0x28, 0x28, 0x28, 0x74, 0x6d, 0x65, 0x6d, 0x5f, 0x61, 0x64
        /*00bd*/ 	.byte	0x64, 0x72, 0x20, 0x3e, 0x3e, 0x20, 0x31, 0x36, 0x29, 0x20, 0x2f, 0x20, 0x33, 0x32, 0x29, 0x20
        /*00cd*/ 	.byte	0x25, 0x20, 0x34, 0x29, 0x00
	.type		__unnamed_1,@object
	.size		__unnamed_1,(__unnamed_2 - __unnamed_1)
__unnamed_1:
        /*00d2*/ 	.byte	0x61, 0x75, 0x74, 0x6f, 0x20, 0x63, 0x75, 0x74, 0x65, 0x3a, 0x3a, 0x61, 0x73, 0x5f, 0x70, 0x6f
        /* <DEDUP_REMOVED lines=24> */
        /*0262*/ 	.byte	0x43, 0x3c, 0x32, 0x30, 0x34, 0x38, 0x3e, 0x3e, 0x3e, 0x3e, 0x5d, 0x00
	.type		__unnamed_2,@object
	.size		__unnamed_2,(.L_2 - __unnamed_2)
__unnamed_2:
        /* <DEDUP_REMOVED lines=40> */
        /*04ee*/ 	.byte	0x3a, 0x3a, 0x43, 0x3c, 0x30, 0x3e, 0x3e, 0x3e, 0x3e, 0x5d, 0x00
.L_2:


//--------------------- .nv.shared._ZN7cutlass13device_kernelINS_4gemm6kernel13GemmUniversalIN4cute5tupleIJiiiiEEENS1_10collective13CollectiveMmaINS1_35MainloopSm100TmaUmmaWarpSpecializedILi26ELi2ELi4ENS5_IJNS4_1CILi4EEENSA_ILi2EEENSA_ILi1EEEEEEEENS5_IJNSA_ILi128EEESG_NSA_ILi32EEEEEENS_10bfloat16_tENS5_IJlSD_lEEESJ_SK_NS4_8TiledMMAINS4_8MMA_AtomIJNS4_26SM100_MMA_F16BF16_2x1SM_SSISJ_SJ_fLi128ELi128ELNS4_4UMMA5MajorE0ELSP_0ELNSO_7ScaleInE0ELSQ_0EEEEEENS4_6LayoutINS5_IJSD_SD_SD_EEENS5_IJNSA_ILi0EEESV_SV_EEEEENS5_IJNS4_10UnderscoreESY_SY_EEEEENS4_28SM100_TMA_2SM_LOAD_MULTICASTENS4_14ComposedLayoutINS4_7SwizzleILi2ELi4ELi3EEENS4_18smem_ptr_flag_bitsILi16EEENST_INS5_IJNSA_ILi8EEESH_EEENS5_IJSH_SD_EEEEEEEvNS4_8identityES11_S1B_vS1C_EENS_8epilogue10collective18CollectiveEpilogueINS1E_23Sm100TmaWarpSpecializedILi4ELi2ELi16ELb1ELb0EEEJNS5_IJNSA_ILi64EEESG_SH_EEENS5_IJNST_IS1J_SD_EENST_INS5_IJNSA_ILi16EEESC_EEENS5_IJSD_S1J_EEEEEEEESJ_SK_SJ_SK_NS1E_6fusion15FusionCallbacksIS1I_NS1R_17LinearCombinationISJ_fSJ_fLNS_15FloatRoundStyleE2EEES1K_S1Q_JEEENS4_5SM1004TMEM4LOAD26SM100_TMEM_LOAD_32dp32b16xENS4_13SM90_TMA_LOADENS12_INS13_ILi1ELi4ELi3EEES16_NST_INS5_IJS17_S1M_EEENS5_IJS1M_SD_EEEEEEENS4_39AutoVectorizingCopyWithAssumedAlignmentILi128EEENS4_14SM90_TMA_STOREES26_S28_S28_EEEvvEEEEvNT_6ParamsE --------------------------
	.section	.nv.shared._ZN7cutlass13device_kernelINS_4gemm6kernel13GemmUniversalIN4cute5tupleIJiiiiEEENS1_10collective13CollectiveMmaINS1_35MainloopSm100TmaUmmaWarpSpecializedILi26ELi2ELi4ENS5_IJNS4_1CILi4EEENSA_ILi2EEENSA_ILi1EEEEEEEENS5_IJNSA_ILi128EEESG_NSA_ILi32EEEEEENS_10bfloat16_tENS5_IJlSD_lEEESJ_SK_NS4_8TiledMMAINS4_8MMA_AtomIJNS4_26SM100_MMA_F16BF16_2x1SM_SSISJ_SJ_fLi128ELi128ELNS4_4UMMA5MajorE0ELSP_0ELNSO_7ScaleInE0ELSQ_0EEEEEENS4_6LayoutINS5_IJSD_SD_SD_EEENS5_IJNSA_ILi0EEESV_SV_EEEEENS5_IJNS4_10UnderscoreESY_SY_EEEEENS4_28SM100_TMA_2SM_LOAD_MULTICASTENS4_14ComposedLayoutINS4_7SwizzleILi2ELi4ELi3EEENS4_18smem_ptr_flag_bitsILi16EEENST_INS5_IJNSA_ILi8EEESH_EEENS5_IJSH_SD_EEEEEEEvNS4_8identityES11_S1B_vS1C_EENS_8epilogue10collective18CollectiveEpilogueINS1E_23Sm100TmaWarpSpecializedILi4ELi2ELi16ELb1ELb0EEEJNS5_IJNSA_ILi64EEESG_SH_EEENS5_IJNST_IS1J_SD_EENST_INS5_IJNSA_ILi16EEESC_EEENS5_IJSD_S1J_EEEEEEEESJ_SK_SJ_SK_NS1E_6fusion15FusionCallbacksIS1I_NS1R_17LinearCombinationISJ_fSJ_fLNS_15FloatRoundStyleE2EEES1K_S1Q_JEEENS4_5SM1004TMEM4LOAD26SM100_TMEM_LOAD_32dp32b16xENS4_13SM90_TMA_LOADENS12_INS13_ILi1ELi4ELi3EEES16_NST_INS5_IJS17_S1M_EEENS5_IJS1M_SD_EEEEEEENS4_39AutoVectorizingCopyWithAssumedAlignmentILi128EEENS4_14SM90_TMA_STOREES26_S28_S28_EEEvvEEEEvNT_6ParamsE,"aw",@nobits
	.sectionflags	@""
	.align	16
	.zero		1024


//--------------------- .nv.shared.reserved.0     --------------------------
	.section	.nv.shared.reserved.0,"aw",@nobits
	.weak		__nv_reservedSMEM_offset_0_alias
	.size		__nv_reservedSMEM_offset_0_alias, 0, 64
	.other		__nv_reservedSMEM_offset_0_alias,@"STO_CUDA_RESERVED_SHARED STV_DEFAULT"
__nv_reservedSMEM_offset_0_alias:
	.zero		0
.nv.shared.reserved.0:
	.zero		64
	.weak		__nv_reservedSMEM_tcgen05_partition
	.type		__nv_reservedSMEM_tcgen05_partition,@object
	.size		__nv_reservedSMEM_tcgen05_partition,(.L_0 - __nv_reservedSMEM_tcgen05_partition)
__nv_reservedSMEM_tcgen05_partition:
	.zero		32
.L_0:


//--------------------- .nv.global                --------------------------
	.section	.nv.global,"aw",@nobits
.nv.global:
	.type		_ZN40_INTERNAL_f6eb3fbc_4_k_cu_20b1d1f8_346674cute1_E,@object
	.size		_ZN40_INTERNAL_f6eb3fbc_4_k_cu_20b1d1f8_346674cute1_E,(_ZN40_INTERNAL_f6eb3fbc_4_k_cu_20b1d1f8_346674cuda3std3__45__cpo6cbeginE - _ZN40_INTERNAL_f6eb3fbc_4_k_cu_20b1d1f8_346674cute1_E)
_ZN40_INTERNAL_f6eb3fbc_4_k_cu_20b1d1f8_346674cute1_E:
	.zero		1
	.type		_ZN40_INTERNAL_f6eb3fbc_4_k_cu_20b1d1f8_346674cuda3std3__45__cpo6cbeginE,@object
	.size		_ZN40_INTERNAL_f6eb3fbc_4_k_cu_20b1d1f8_346674cuda3std3__45__cpo6cbeginE,(_ZN40_INTERNAL_f6eb3fbc_4_k_cu_20b1d1f8_346674cuda3std3__48in_placeE - _ZN40_INTERNAL_f6eb3fbc_4_k_cu_20b1d1f8_346674cuda3std3__45__cpo6cbeginE)
_ZN40_INTERNAL_f6eb3fbc_4_k_cu_20b1d1f8_346674cuda3std3__45__cpo6cbeginE:
	.zero		1
	.type		_ZN40_INTERNAL_f6eb3fbc_4_k_cu_20b1d1f8_346674cuda3std3__48in_placeE,@object
	.size		_ZN40_INTERNAL_f6eb3fbc_4_k_cu_20b1d1f8_346674cuda3std3__48in_placeE,(_ZN40_INTERNAL_f6eb3fbc_4_k_cu_20b1d1f8_346674cuda3std6ranges3__45__cpo9iter_moveE - _ZN40_INTERNAL_f6eb3fbc_4_k_cu_20b1d1f8_346674cuda3std3__48in_placeE)
_ZN40_INTERNAL_f6eb3fbc_4_k_cu_20b1d1f8_346674cuda3std3__48in_placeE:
	.zero		1
	.type		_ZN40_INTERNAL_f6eb3fbc_4_k_cu_20b1d1f8_346674cuda3std6ranges3__45__cpo9iter_moveE,@object
	.size		_ZN40_INTERNAL_f6eb3fbc_4_k_cu_20b1d1f8_346674cuda3std6ranges3__45__cpo9iter_moveE,(_ZN40_INTERNAL_f6eb3fbc_4_k_cu_20b1d1f8_346674cuda3std3__45__cpo5beginE - _ZN40_INTERNAL_f6eb3fbc_4_k_cu_20b1d1f8_346674cuda3std6ranges3__45__cpo9iter_moveE)
_ZN40_INTERNAL_f6eb3fbc_4_k_cu_20b1d1f8_346674cuda3std6ranges3__45__cpo9iter_moveE:
	.zero		1
	.type		_ZN40_INTERNAL_f6eb3fbc_4_k_cu_20b1d1f8_346674cuda3std3__45__cpo5beginE,@object
	.size		_ZN40_INTERNAL_f6eb3fbc_4_k_cu_20b1d1f8_346674cuda3std3__45__cpo5beginE,(_ZN40_INTERNAL_f6eb3fbc_4_k_cu_20b1d1f8_346674cuda3std3__442_GLOBAL__N__f6eb3fbc_4_k_cu_20b1d1f8_346676ignoreE - _ZN40_INTERNAL_f6eb3fbc_4_k_cu_20b1d1f8_346674cuda3std3__45__cpo5beginE)
_ZN40_INTERNAL_f6eb3fbc_4_k_cu_20b1d1f8_346674cuda3std3__45__cpo5beginE:
	.zero		1
	.type		_ZN40_INTERNAL_f6eb3fbc_4_k_cu_20b1d1f8_346674cuda3std3__442_GLOBAL__N__f6eb3fbc_4_k_cu_20b1d1f8_346676ignoreE,@object
	.size		_ZN40_INTERNAL_f6eb3fbc_4_k_cu_20b1d1f8_346674cuda3std3__442_GLOBAL__N__f6eb3fbc_4_k_cu_20b1d1f8_346676ignoreE,(_ZN40_INTERNAL_f6eb3fbc_4_k_cu_20b1d1f8_346674cute7productE - _ZN40_INTERNAL_f6eb3fbc_4_k_cu_20b1d1f8_346674cuda3std3__442_GLOBAL__N__f6eb3fbc_4_k_cu_20b1d1f8_346676ignoreE)
_ZN40_INTERNAL_f6eb3fbc_4_k_cu_20b1d1f8_346674cuda3std3__442_GLOBAL__N__f6eb3fbc_4_k_cu_20b1d1f8_346676ignoreE:
	.zero		1
	.type		_ZN40_INTERNAL_f6eb3fbc_4_k_cu_20b1d1f8_346674cute7productE,@object
	.size		_ZN40_INTERNAL_f6eb3fbc_4_k_cu_20b1d1f8_346674cute7productE,(_ZN40_INTERNAL_f6eb3fbc_4_k_cu_20b1d1f8_346674cuda3std3__45__cpo3endE - _ZN40_INTERNAL_f6eb3fbc_4_k_cu_20b1d1f8_346674cute7productE)
_ZN40_INTERNAL_f6eb3fbc_4_k_cu_20b1d1f8_346674cute7productE:
	.zero		1
	.type		_ZN40_INTERNAL_f6eb3fbc_4_k_cu_20b1d1f8_346674cuda3std3__45__cpo3endE,@object
	.size		_ZN40_INTERNAL_f6eb3fbc_4_k_cu_20b1d1f8_346674cuda3std3__45__cpo3endE,(_ZN40_INTERNAL_f6eb3fbc_4_k_cu_20b1d1f8_346674cuda3std3__419piecewise_constructE - _ZN40_INTERNAL_f6eb3fbc_4_k_cu_20b1d1f8_346674cuda3std3__45__cpo3endE)
_ZN40_INTERNAL_f6eb3fbc_4_k_cu_20b1d1f8_346674cuda3std3__45__cpo3endE:
	.zero		1
	.type		_ZN40_INTERNAL_f6eb3fbc_4_k_cu_20b1d1f8_346674cuda3std3__419piecewise_constructE,@object
	.size		_ZN40_INTERNAL_f6eb3fbc_4_k_cu_20b1d1f8_346674cuda3std3__419piecewise_constructE,(_ZN40_INTERNAL_f6eb3fbc_4_k_cu_20b1d1f8_346674cuda3std3__45__cpo4cendE - _ZN40_INTERNAL_f6eb3fbc_4_k_cu_20b1d1f8_346674cuda3std3__419piecewise_constructE)
_ZN40_INTERNAL_f6eb3fbc_4_k_cu_20b1d1f8_346674cuda3std3__419piecewise_constructE:
	.zero		1
	.type		_ZN40_INTERNAL_f6eb3fbc_4_k_cu_20b1d1f8_346674cuda3std3__45__cpo4cendE,@object
	.size		_ZN40_INTERNAL_f6eb3fbc_4_k_cu_20b1d1f8_346674cuda3std3__45__cpo4cendE,(_ZN40_INTERNAL_f6eb3fbc_4_k_cu_20b1d1f8_346674cuda3std6ranges3__45__cpo4swapE - _ZN40_INTERNAL_f6eb3fbc_4_k_cu_20b1d1f8_346674cuda3std3__45__cpo4cendE)
_ZN40_INTERNAL_f6eb3fbc_4_k_cu_20b1d1f8_346674cuda3std3__45__cpo4cendE:
	.zero		1
	.type		_ZN40_INTERNAL_f6eb3fbc_4_k_cu_20b1d1f8_346674cuda3std6ranges3__45__cpo4swapE,@object
	.size		_ZN40_INTERNAL_f6eb3fbc_4_k_cu_20b1d1f8_346674cuda3std6ranges3__45__cpo4swapE,(.L_10 - _ZN40_INTERNAL_f6eb3fbc_4_k_cu_20b1d1f8_346674cuda3std6ranges3__45__cpo4swapE)
_ZN40_INTERNAL_f6eb3fbc_4_k_cu_20b1d1f8_346674cuda3std6ranges3__45__cpo4swapE:
	.zero		1
.L_10:


//--------------------- .nv.constant0._ZN7cutlass13device_kernelINS_4gemm6kernel13GemmUniversalIN4cute5tupleIJiiiiEEENS1_10collective13CollectiveMmaINS1_35MainloopSm100TmaUmmaWarpSpecializedILi26ELi2ELi4ENS5_IJNS4_1CILi4EEENSA_ILi2EEENSA_ILi1EEEEEEEENS5_IJNSA_ILi128EEESG_NSA_ILi32EEEEEENS_10bfloat16_tENS5_IJlSD_lEEESJ_SK_NS4_8TiledMMAINS4_8MMA_AtomIJNS4_26SM100_MMA_F16BF16_2x1SM_SSISJ_SJ_fLi128ELi128ELNS4_4UMMA5MajorE0ELSP_0ELNSO_7ScaleInE0ELSQ_0EEEEEENS4_6LayoutINS5_IJSD_SD_SD_EEENS5_IJNSA_ILi0EEESV_SV_EEEEENS5_IJNS4_10UnderscoreESY_SY_EEEEENS4_28SM100_TMA_2SM_LOAD_MULTICASTENS4_14ComposedLayoutINS4_7SwizzleILi2ELi4ELi3EEENS4_18smem_ptr_flag_bitsILi16EEENST_INS5_IJNSA_ILi8EEESH_EEENS5_IJSH_SD_EEEEEEEvNS4_8identityES11_S1B_vS1C_EENS_8epilogue10collective18CollectiveEpilogueINS1E_23Sm100TmaWarpSpecializedILi4ELi2ELi16ELb1ELb0EEEJNS5_IJNSA_ILi64EEESG_SH_EEENS5_IJNST_IS1J_SD_EENST_INS5_IJNSA_ILi16EEESC_EEENS5_IJSD_S1J_EEEEEEEESJ_SK_SJ_SK_NS1E_6fusion15FusionCallbacksIS1I_NS1R_17LinearCombinationISJ_fSJ_fLNS_15FloatRoundStyleE2EEES1K_S1Q_JEEENS4_5SM1004TMEM4LOAD26SM100_TMEM_LOAD_32dp32b16xENS4_13SM90_TMA_LOADENS12_INS13_ILi1ELi4ELi3EEES16_NST_INS5_IJS17_S1M_EEENS5_IJS1M_SD_EEEEEEENS4_39AutoVectorizingCopyWithAssumedAlignmentILi128EEENS4_14SM90_TMA_STOREES26_S28_S28_EEEvvEEEEvNT_6ParamsE --------------------------
	.section	.nv.constant0._ZN7cutlass13device_kernelINS_4gemm6kernel13GemmUniversalIN4cute5tupleIJiiiiEEENS1_10collective13CollectiveMmaINS1_35MainloopSm100TmaUmmaWarpSpecializedILi26ELi2ELi4ENS5_IJNS4_1CILi4EEENSA_ILi2EEENSA_ILi1EEEEEEEENS5_IJNSA_ILi128EEESG_NSA_ILi32EEEEEENS_10bfloat16_tENS5_IJlSD_lEEESJ_SK_NS4_8TiledMMAINS4_8MMA_AtomIJNS4_26SM100_MMA_F16BF16_2x1SM_SSISJ_SJ_fLi128ELi128ELNS4_4UMMA5MajorE0ELSP_0ELNSO_7ScaleInE0ELSQ_0EEEEEENS4_6LayoutINS5_IJSD_SD_SD_EEENS5_IJNSA_ILi0EEESV_SV_EEEEENS5_IJNS4_10UnderscoreESY_SY_EEEEENS4_28SM100_TMA_2SM_LOAD_MULTICASTENS4_14ComposedLayoutINS4_7SwizzleILi2ELi4ELi3EEENS4_18smem_ptr_flag_bitsILi16EEENST_INS5_IJNSA_ILi8EEESH_EEENS5_IJSH_SD_EEEEEEEvNS4_8identityES11_S1B_vS1C_EENS_8epilogue10collective18CollectiveEpilogueINS1E_23Sm100TmaWarpSpecializedILi4ELi2ELi16ELb1ELb0EEEJNS5_IJNSA_ILi64EEESG_SH_EEENS5_IJNST_IS1J_SD_EENST_INS5_IJNSA_ILi16EEESC_EEENS5_IJSD_S1J_EEEEEEEESJ_SK_SJ_SK_NS1E_6fusion15FusionCallbacksIS1I_NS1R_17LinearCombinationISJ_fSJ_fLNS_15FloatRoundStyleE2EEES1K_S1Q_JEEENS4_5SM1004TMEM4LOAD26SM100_TMEM_LOAD_32dp32b16xENS4_13SM90_TMA_LOADENS12_INS13_ILi1ELi4ELi3EEES16_NST_INS5_IJS17_S1M_EEENS5_IJS1M_SD_EEEEEEENS4_39AutoVectorizingCopyWithAssumedAlignmentILi128EEENS4_14SM90_TMA_STOREES26_S28_S28_EEEvvEEEEvNT_6ParamsE,"a",@progbits
	.sectionflags	@""
	.align	4
.nv.constant0._ZN7cutlass13device_kernelINS_4gemm6kernel13GemmUniversalIN4cute5tupleIJiiiiEEENS1_10collective13CollectiveMmaINS1_35MainloopSm100TmaUmmaWarpSpecializedILi26ELi2ELi4ENS5_IJNS4_1CILi4EEENSA_ILi2EEENSA_ILi1EEEEEEEENS5_IJNSA_ILi128EEESG_NSA_ILi32EEEEEENS_10bfloat16_tENS5_IJlSD_lEEESJ_SK_NS4_8TiledMMAINS4_8MMA_AtomIJNS4_26SM100_MMA_F16BF16_2x1SM_SSISJ_SJ_fLi128ELi128ELNS4_4UMMA5MajorE0ELSP_0ELNSO_7ScaleInE0ELSQ_0EEEEEENS4_6LayoutINS5_IJSD_SD_SD_EEENS5_IJNSA_ILi0EEESV_SV_EEEEENS5_IJNS4_10UnderscoreESY_SY_EEEEENS4_28SM100_TMA_2SM_LOAD_MULTICASTENS4_14ComposedLayoutINS4_7SwizzleILi2ELi4ELi3EEENS4_18smem_ptr_flag_bitsILi16EEENST_INS5_IJNSA_ILi8EEESH_EEENS5_IJSH_SD_EEEEEEEvNS4_8identityES11_S1B_vS1C_EENS_8epilogue10collective18CollectiveEpilogueINS1E_23Sm100TmaWarpSpecializedILi4ELi2ELi16ELb1ELb0EEEJNS5_IJNSA_ILi64EEESG_SH_EEENS5_IJNST_IS1J_SD_EENST_INS5_IJNSA_ILi16EEESC_EEENS5_IJSD_S1J_EEEEEEEESJ_SK_SJ_SK_NS1E_6fusion15FusionCallbacksIS1I_NS1R_17LinearCombinationISJ_fSJ_fLNS_15FloatRoundStyleE2EEES1K_S1Q_JEEENS4_5SM1004TMEM4LOAD26SM100_TMEM_LOAD_32dp32b16xENS4_13SM90_TMA_LOADENS12_INS13_ILi1ELi4ELi3EEES16_NST_INS5_IJS17_S1M_EEENS5_IJS1M_SD_EEEEEEENS4_39AutoVectorizingCopyWithAssumedAlignmentILi128EEENS4_14SM90_TMA_STOREES26_S28_S28_EEEvvEEEEvNT_6ParamsE:
	.zero		2944


//--------------------- SYMBOLS --------------------------

	.type		.nv.reservedSmem.offset0,@object
	.size		.nv.reservedSmem.offset0,0x4
	.type		.nv.reservedSmem.cap,@object
	.size		.nv.reservedSmem.cap,0x4
	.type		__assertfail,@function
